def attn_fwd(
    Q,
    K,
    V,
    Out,
    Lse,
    sm_scale,
    stride_qz,
    stride_qh,
    stride_qm,
    stride_qk,
    stride_kz,
    stride_kh,
    stride_kn,
    stride_kk,
    stride_vz,
    stride_vh,
    stride_vn,
    stride_vk,
    stride_oz,
    stride_oh,
    stride_om,
    stride_ok,
    seqlen_q,
    seqlen_k,
    BLOCK_M: tl.constexpr,
    BLOCK_N: tl.constexpr,
    HEAD_DIM: tl.constexpr,
    CAUSAL: tl.constexpr,
):
    start_m = tl.program_id(0)
    off_hz = tl.program_id(1)
    q_off = off_hz * stride_qh
    k_off = off_hz * stride_kh
    v_off = off_hz * stride_vh
    offs_m = start_m * BLOCK_M + tl.arange(0, BLOCK_M)
    offs_d = tl.arange(0, HEAD_DIM)
    offs_n = tl.arange(0, BLOCK_N)
    q_ptrs = Q + q_off + offs_m[:, None] * stride_qm + offs_d[None, :] * stride_qk
    k_ptrs = K + k_off + offs_d[:, None] * stride_kk + offs_n[None, :] * stride_kn
    v_ptrs = V + v_off + offs_n[:, None] * stride_vn + offs_d[None, :] * stride_vk
    m_i = tl.full([BLOCK_M], float("-inf"), dtype=tl.float32)
    l_i = tl.zeros([BLOCK_M], dtype=tl.float32) + 1.0
    acc = tl.zeros([BLOCK_M, HEAD_DIM], dtype=tl.float32)
    q = tl.load(q_ptrs)
    acc, l_i, m_i = _attn_fwd_inner(
        acc,
        l_i,
        m_i,
        q,
        k_ptrs,
        v_ptrs,
        sm_scale,
        stride_kn,
        stride_vn,
        start_m,
        seqlen_k,
        BLOCK_M,
        BLOCK_N,
        HEAD_DIM,
        CAUSAL,
    )
    acc = acc / l_i[:, None]
    lse = m_i + tl.math.log2(l_i) / 1.4426950408889634
    o_ptrs = (
        Out
        + off_hz * stride_oh
        + offs_m[:, None] * stride_om
        + offs_d[None, :] * stride_ok
    )
    tl.store(o_ptrs, acc.to(Out.dtype.element_ty))
    tl.store(Lse + off_hz * seqlen_q + offs_m, lse)

# config = {"BLOCK_M": 32, "BLOCK_N": 64, "HEAD_DIM": 128, "arch": "sm_90", "causal": false, "dtype": "fp8e4m3", "num_stages": 3, "num_warps": 8}
# arch = sm_90


// ===== COMPILED SASS (sm_90a) =====

	.target	sm_90a

	.elftype	@"ET_EXEC"


//--------------------- .note.nv.tkinfo           --------------------------
	.section	.note.nv.tkinfo,"",@"SHT_NOTE"
	.sectionflags	@"SHF_NOTE_NV_TKINFO"
	.tkinfo
        /*0018*/ 	.word	0x00000002
        /*0030*/ 	.string	""
        /*0030*/ 	.string	"ptxas"
        /*0030*/ 	.string	"Cuda compilation tools, release 13.0, V13.0.88"
        /*0030*/ 	.string	"Build cuda_13.0.r13.0/compiler.36424714_0"
        /*0030*/ 	.string	"-v  -suppress-debug-info  -lineinfo  -arch sm_90a "



//--------------------- .note.nv.cuinfo           --------------------------
	.section	.note.nv.cuinfo,"",@"SHT_NOTE"
	.sectionflags	@"SHF_NOTE_NV_CUINFO"
        /*0018*/ 	.short	0x0002
        /*001a*/ 	.short	0x005a
        /*001c*/ 	.short	0x0082
	.zero		2


//--------------------- .nv.info                  --------------------------
	.section	.nv.info,"",@"SHT_CUDA_INFO"
	.align	4


	//----- nvinfo : EIATTR_REGCOUNT
	.align		4
        /*0000*/ 	.byte	0x04, 0x2f
        /*0002*/ 	.short	(.L_2 - .L_1)
	.align		4
.L_1:
        /*0004*/ 	.word	index@(attn_fwd)
        /*0008*/ 	.word	0x000000e6


	//----- nvinfo : EIATTR_FRAME_SIZE
	.align		4
.L_2:
        /*000c*/ 	.byte	0x04, 0x11
        /*000e*/ 	.short	(.L_4 - .L_3)
	.align		4
.L_3:
        /*0010*/ 	.word	index@(attn_fwd)
        /*0014*/ 	.word	0x00000000


	//----- nvinfo : EIATTR_MIN_STACK_SIZE
	.align		4
.L_4:
        /*0018*/ 	.byte	0x04, 0x12
        /*001a*/ 	.short	(.L_6 - .L_5)
	.align		4
.L_5:
        /*001c*/ 	.word	index@(attn_fwd)
        /*0020*/ 	.word	0x00000000
.L_6:


//--------------------- .nv.compat                --------------------------
	.section	.nv.compat,"",@"SHT_CUDA_COMPAT_INFO"
	.align	4
        /*0000*/ 	.byte	0x02, 0x09, 0x01, 0x00, 0x02, 0x02, 0x02, 0x00, 0x02, 0x05, 0x05, 0x00, 0x03, 0x07, 0x01, 0x01
        /*0010*/ 	.byte	0x02, 0x03, 0x00, 0x00, 0x02, 0x06, 0x01, 0x00, 0x04, 0x0b, 0x08, 0x00, 0x00, 0x00, 0x00, 0x00
        /*0020*/ 	.byte	0x00, 0x00, 0x00, 0x00


//--------------------- .nv.info.attn_fwd         --------------------------
	.section	.nv.info.attn_fwd,"",@"SHT_CUDA_INFO"
	.sectionflags	@""
	.align	4


	//----- nvinfo : EIATTR_CUDA_API_VERSION
	.align		4
        /*0000*/ 	.byte	0x04, 0x37
        /*0002*/ 	.short	(.L_8 - .L_7)
.L_7:
        /*0004*/ 	.word	0x00000082


	//----- nvinfo : EIATTR_KPARAM_INFO
	.align		4
.L_8:
        /*0008*/ 	.byte	0x04, 0x17
        /*000a*/ 	.short	(.L_10 - .L_9)
.L_9:
        /*000c*/ 	.word	0x00000000
        /*0010*/ 	.short	0x0019
        /*0012*/ 	.short	0x0080
        /*0014*/ 	.byte	0x00, 0xf4, 0x21, 0x00


	//----- nvinfo : EIATTR_KPARAM_INFO
	.align		4
.L_10:
        /*0018*/ 	.byte	0x04, 0x17
        /*001a*/ 	.short	(.L_12 - .L_11)
.L_11:
        /*001c*/ 	.word	0x00000000
        /*0020*/ 	.short	0x0018
        /*0022*/ 	.short	0x0078
        /*0024*/ 	.byte	0x00, 0xf4, 0x21, 0x00


	//----- nvinfo : EIATTR_KPARAM_INFO
	.align		4
.L_12:
        /*0028*/ 	.byte	0x04, 0x17
        /*002a*/ 	.short	(.L_14 - .L_13)
.L_13:
        /*002c*/ 	.word	0x00000000
        /*0030*/ 	.short	0x0017
        /*0032*/ 	.short	0x0070
        /*0034*/ 	.byte	0x00, 0xf0, 0x11, 0x00


	//----- nvinfo : EIATTR_KPARAM_INFO
	.align		4
.L_14:
        /*0038*/ 	.byte	0x04, 0x17
        /*003a*/ 	.short	(.L_16 - .L_15)
.L_15:
        /*003c*/ 	.word	0x00000000
        /*0040*/ 	.short	0x0016
        /*0042*/ 	.short	0x006c
        /*0044*/ 	.byte	0x00, 0xf0, 0x11, 0x00


	//----- nvinfo : EIATTR_KPARAM_INFO
	.align		4
.L_16:
        /*0048*/ 	.byte	0x04, 0x17
        /*004a*/ 	.short	(.L_18 - .L_17)
.L_17:
        /*004c*/ 	.word	0x00000000
        /*0050*/ 	.short	0x0015
        /*0052*/ 	.short	0x0068
        /*0054*/ 	.byte	0x00, 0xf0, 0x11, 0x00


	//----- nvinfo : EIATTR_KPARAM_INFO
	.align		4
.L_18:
        /*0058*/ 	.byte	0x04, 0x17
        /*005a*/ 	.short	(.L_20 - .L_19)
.L_19:
        /*005c*/ 	.word	0x00000000
        /*0060*/ 	.short	0x0014
        /*0062*/ 	.short	0x0064
        /*0064*/ 	.byte	0x00, 0xf0, 0x11, 0x00


	//----- nvinfo : EIATTR_KPARAM_INFO
	.align		4
.L_20:
        /*0068*/ 	.byte	0x04, 0x17
        /*006a*/ 	.short	(.L_22 - .L_21)
.L_21:
        /*006c*/ 	.word	0x00000000
        /*0070*/ 	.short	0x0013
        /*0072*/ 	.short	0x0060
        /*0074*/ 	.byte	0x00, 0xf0, 0x11, 0x00


	//----- nvinfo : EIATTR_KPARAM_INFO
	.align		4
.L_22:
        /*0078*/ 	.byte	0x04, 0x17
        /*007a*/ 	.short	(.L_24 - .L_23)
.L_23:
        /*007c*/ 	.word	0x00000000
        /*0080*/ 	.short	0x0012
        /*0082*/ 	.short	0x005c
        /*0084*/ 	.byte	0x00, 0xf0, 0x11, 0x00


	//----- nvinfo : EIATTR_KPARAM_INFO
	.align		4
.L_24:
        /*0088*/ 	.byte	0x04, 0x17
        /*008a*/ 	.short	(.L_26 - .L_25)
.L_25:
        /*008c*/ 	.word	0x00000000
        /*0090*/ 	.short	0x0011
        /*0092*/ 	.short	0x0058
        /*0094*/ 	.byte	0x00, 0xf0, 0x11, 0x00


	//----- nvinfo : EIATTR_KPARAM_INFO
	.align		4
.L_26:
        /*0098*/ 	.byte	0x04, 0x17
        /*009a*/ 	.short	(.L_28 - .L_27)
.L_27:
        /*009c*/ 	.word	0x00000000
        /*00a0*/ 	.short	0x0010
        /*00a2*/ 	.short	0x0054
        /*00a4*/ 	.byte	0x00, 0xf0, 0x11, 0x00


	//----- nvinfo : EIATTR_KPARAM_INFO
	.align		4
.L_28:
        /*00a8*/ 	.byte	0x04, 0x17
        /*00aa*/ 	.short	(.L_30 - .L_29)
.L_29:
        /*00ac*/ 	.word	0x00000000
        /*00b0*/ 	.short	0x000f
        /*00b2*/ 	.short	0x0050
        /*00b4*/ 	.byte	0x00, 0xf0, 0x11, 0x00


	//----- nvinfo : EIATTR_KPARAM_INFO
	.align		4
.L_30:
        /*00b8*/ 	.byte	0x04, 0x17
        /*00ba*/ 	.short	(.L_32 - .L_31)
.L_31:
        /*00bc*/ 	.word	0x00000000
        /*00c0*/ 	.short	0x000e
        /*00c2*/ 	.short	0x004c
        /*00c4*/ 	.byte	0x00, 0xf0, 0x11, 0x00


	//----- nvinfo : EIATTR_KPARAM_INFO
	.align		4
.L_32:
        /*00c8*/ 	.byte	0x04, 0x17
        /*00ca*/ 	.short	(.L_34 - .L_33)
.L_33:
        /*00cc*/ 	.word	0x00000000
        /*00d0*/ 	.short	0x000d
        /*00d2*/ 	.short	0x0048
        /*00d4*/ 	.byte	0x00, 0xf0, 0x11, 0x00


	//----- nvinfo : EIATTR_KPARAM_INFO
	.align		4
.L_34:
        /*00d8*/ 	.byte	0x04, 0x17
        /*00da*/ 	.short	(.L_36 - .L_35)
.L_35:
        /*00dc*/ 	.word	0x00000000
        /*00e0*/ 	.short	0x000c
        /*00e2*/ 	.short	0x0044
        /*00e4*/ 	.byte	0x00, 0xf0, 0x11, 0x00


	//----- nvinfo : EIATTR_KPARAM_INFO
	.align		4
.L_36:
        /*00e8*/ 	.byte	0x04, 0x17
        /*00ea*/ 	.short	(.L_38 - .L_37)
.L_37:
        /*00ec*/ 	.word	0x00000000
        /*00f0*/ 	.short	0x000b
        /*00f2*/ 	.short	0x0040
        /*00f4*/ 	.byte	0x00, 0xf0, 0x11, 0x00


	//----- nvinfo : EIATTR_KPARAM_INFO
	.align		4
.L_38:
        /*00f8*/ 	.byte	0x04, 0x17
        /*00fa*/ 	.short	(.L_40 - .L_39)
.L_39:
        /*00fc*/ 	.word	0x00000000
        /*0100*/ 	.short	0x000a
        /*0102*/ 	.short	0x003c
        /*0104*/ 	.byte	0x00, 0xf0, 0x11, 0x00


	//----- nvinfo : EIATTR_KPARAM_INFO
	.align		4
.L_40:
        /*0108*/ 	.byte	0x04, 0x17
        /*010a*/ 	.short	(.L_42 - .L_41)
.L_41:
        /*010c*/ 	.word	0x00000000
        /*0110*/ 	.short	0x0009
        /*0112*/ 	.short	0x0038
        /*0114*/ 	.byte	0x00, 0xf0, 0x11, 0x00


	//----- nvinfo : EIATTR_KPARAM_INFO
	.align		4
.L_42:
        /*0118*/ 	.byte	0x04, 0x17
        /*011a*/ 	.short	(.L_44 - .L_43)
.L_43:
        /*011c*/ 	.word	0x00000000
        /*0120*/ 	.short	0x0008
        /*0122*/ 	.short	0x0034
        /*0124*/ 	.byte	0x00, 0xf0, 0x11, 0x00


	//----- nvinfo : EIATTR_KPARAM_INFO
	.align		4
.L_44:
        /*0128*/ 	.byte	0x04, 0x17
        /*012a*/ 	.short	(.L_46 - .L_45)
.L_45:
        /*012c*/ 	.word	0x00000000
        /*0130*/ 	.short	0x0007
        /*0132*/ 	.short	0x0030
        /*0134*/ 	.byte	0x00, 0xf0, 0x11, 0x00


	//----- nvinfo : EIATTR_KPARAM_INFO
	.align		4
.L_46:
        /*0138*/ 	.byte	0x04, 0x17
        /*013a*/ 	.short	(.L_48 - .L_47)
.L_47:
        /*013c*/ 	.word	0x00000000
        /*0140*/ 	.short	0x0006
        /*0142*/ 	.short	0x002c
        /*0144*/ 	.byte	0x00, 0xf0, 0x11, 0x00


	//----- nvinfo : EIATTR_KPARAM_INFO
	.align		4
.L_48:
        /*0148*/ 	.byte	0x04, 0x17
        /*014a*/ 	.short	(.L_50 - .L_49)
.L_49:
        /*014c*/ 	.word	0x00000000
        /*0150*/ 	.short	0x0005
        /*0152*/ 	.short	0x0028
        /*0154*/ 	.byte	0x00, 0xf0, 0x11, 0x00


	//----- nvinfo : EIATTR_KPARAM_INFO
	.align		4
.L_50:
        /*0158*/ 	.byte	0x04, 0x17
        /*015a*/ 	.short	(.L_52 - .L_51)
.L_51:
        /*015c*/ 	.word	0x00000000
        /*0160*/ 	.short	0x0004
        /*0162*/ 	.short	0x0020
        /*0164*/ 	.byte	0x00, 0xf4, 0x21, 0x00


	//----- nvinfo : EIATTR_KPARAM_INFO
	.align		4
.L_52:
        /*0168*/ 	.byte	0x04, 0x17
        /*016a*/ 	.short	(.L_54 - .L_53)
.L_53:
        /*016c*/ 	.word	0x00000000
        /*0170*/ 	.short	0x0003
        /*0172*/ 	.short	0x0018
        /*0174*/ 	.byte	0x00, 0xf4, 0x21, 0x00


	//----- nvinfo : EIATTR_KPARAM_INFO
	.align		4
.L_54:
        /*0178*/ 	.byte	0x04, 0x17
        /*017a*/ 	.short	(.L_56 - .L_55)
.L_55:
        /*017c*/ 	.word	0x00000000
        /*0180*/ 	.short	0x0002
        /*0182*/ 	.short	0x0010
        /*0184*/ 	.byte	0x00, 0xf4, 0x21, 0x00


	//----- nvinfo : EIATTR_KPARAM_INFO
	.align		4
.L_56:
        /*0188*/ 	.byte	0x04, 0x17
        /*018a*/ 	.short	(.L_58 - .L_57)
.L_57:
        /*018c*/ 	.word	0x00000000
        /*0190*/ 	.short	0x0001
        /*0192*/ 	.short	0x0008
        /*0194*/ 	.byte	0x00, 0xf4, 0x21, 0x00


	//----- nvinfo : EIATTR_KPARAM_INFO
	.align		4
.L_58:
        /*0198*/ 	.byte	0x04, 0x17
        /*019a*/ 	.short	(.L_60 - .L_59)
.L_59:
        /*019c*/ 	.word	0x00000000
        /*01a0*/ 	.short	0x0000
        /*01a2*/ 	.short	0x0000
        /*01a4*/ 	.byte	0x00, 0xf4, 0x21, 0x00


	//----- nvinfo : EIATTR_SPARSE_MMA_MASK
	.align		4
.L_60:
        /*01a8*/ 	.byte	0x03, 0x50
        /*01aa*/ 	.short	0x0000


	//----- nvinfo : EIATTR_MAXREG_COUNT
	.align		4
        /*01ac*/ 	.byte	0x03, 0x1b
        /*01ae*/ 	.short	0x00ff


	//----- nvinfo : EIATTR_NUM_BARRIERS
	.align		4
        /*01b0*/ 	.byte	0x02, 0x4c
        /*01b2*/ 	.byte	0x01
	.zero		1


	//----- nvinfo : EIATTR_MERCURY_ISA_VERSION
	.align		4
        /*01b4*/ 	.byte	0x03, 0x5f
        /*01b6*/ 	.short	0x0101


	//----- nvinfo : EIATTR_COOP_GROUP_MASK_REGIDS
	.align		4
        /*01b8*/ 	.byte	0x04, 0x29
        /*01ba*/ 	.short	(.L_62 - .L_61)


	//   ....[0]....
.L_61:
        /*01bc*/ 	.word	0xffffffff


	//   ....[1]....
        /*01c0*/ 	.word	0xffffffff


	//   ....[2]....
        /*01c4*/ 	.word	0xffffffff


	//   ....[3]....
        /*01c8*/ 	.word	0xffffffff


	//   ....[4]....
        /*01cc*/ 	.word	0xffffffff


	//   ....[5]....
        /*01d0*/ 	.word	0xffffffff


	//   ....[6]....
        /*01d4*/ 	.word	0xffffffff


	//   ....[7]....
        /*01d8*/ 	.word	0xffffffff


	//   ....[8]....
        /*01dc*/ 	.word	0xffffffff


	//   ....[9]....
        /*01e0*/ 	.word	0xffffffff


	//   ....[10]....
        /*01e4*/ 	.word	0xffffffff


	//   ....[11]....
        /*01e8*/ 	.word	0xffffffff


	//   ....[12]....
        /*01ec*/ 	.word	0xffffffff


	//   ....[13]....
        /*01f0*/ 	.word	0xffffffff


	//   ....[14]....
        /*01f4*/ 	.word	0xffffffff


	//   ....[15]....
        /*01f8*/ 	.word	0xffffffff


	//   ....[16]....
        /*01fc*/ 	.word	0xffffffff


	//   ....[17]....
        /*0200*/ 	.word	0xffffffff


	//   ....[18]....
        /*0204*/ 	.word	0xffffffff


	//   ....[19]....
        /*0208*/ 	.word	0xffffffff


	//   ....[20]....
        /*020c*/ 	.word	0xffffffff


	//   ....[21]....
        /*0210*/ 	.word	0xffffffff


	//----- nvinfo : EIATTR_COOP_GROUP_INSTR_OFFSETS
	.align		4
.L_62:
        /*0214*/ 	.byte	0x04, 0x28
        /*0216*/ 	.short	(.L_64 - .L_63)


	//   ....[0]....
.L_63:
        /*0218*/ 	.word	0x00002bc0


	//   ....[1]....
        /*021c*/ 	.word	0x00002bd0


	//   ....[2]....
        /*0220*/ 	.word	0x00002be0


	//   ....[3]....
        /*0224*/ 	.word	0x00002bf0


	//   ....[4]....
        /*0228*/ 	.word	0x00002c40


	//   ....[5]....
        /*022c*/ 	.word	0x00002c50


	//   ....[6]....
        /*0230*/ 	.word	0x00002c60


	//   ....[7]....
        /*0234*/ 	.word	0x00002c70


	//   ....[8]....
        /*0238*/ 	.word	0x00002d80


	//   ....[9]....
        /*023c*/ 	.word	0x00002da0


	//   ....[10]....
        /*0240*/ 	.word	0x00002dc0


	//   ....[11]....
        /*0244*/ 	.word	0x00003030


	//   ....[12]....
        /*0248*/ 	.word	0x00003040


	//   ....[13]....
        /*024c*/ 	.word	0x00003060


	//   ....[14]....
        /*0250*/ 	.word	0x00003070


	//   ....[15]....
        /*0254*/ 	.word	0x000030d0


	//   ....[16]....
        /*0258*/ 	.word	0x000030e0


	//   ....[17]....
        /*025c*/ 	.word	0x000030f0


	//   ....[18]....
        /*0260*/ 	.word	0x00003100


	//   ....[19]....
        /*0264*/ 	.word	0x000031b0


	//   ....[20]....
        /*0268*/ 	.word	0x000031d0


	//   ....[21]....
        /*026c*/ 	.word	0x000031f0


	//----- nvinfo : EIATTR_EXIT_INSTR_OFFSETS
	.align		4
.L_64:
        /*0270*/ 	.byte	0x04, 0x1c
        /*0272*/ 	.short	(.L_66 - .L_65)


	//   ....[0]....
.L_65:
        /*0274*/ 	.word	0x00005ae0


	//   ....[1]....
        /*0278*/ 	.word	0x00005b10


	//----- nvinfo : EIATTR_REQNTID
	.align		4
.L_66:
        /*027c*/ 	.byte	0x04, 0x10
        /*027e*/ 	.short	(.L_68 - .L_67)
.L_67:
        /*0280*/ 	.word	0x00000100
        /*0284*/ 	.word	0x00000001
        /*0288*/ 	.word	0x00000001


	//----- nvinfo : EIATTR_CBANK_PARAM_SIZE
	.align		4
.L_68:
        /*028c*/ 	.byte	0x03, 0x19
        /*028e*/ 	.short	0x0088


	//----- nvinfo : EIATTR_PARAM_CBANK
	.align		4
        /*0290*/ 	.byte	0x04, 0x0a
        /*0292*/ 	.short	(.L_70 - .L_69)
	.align		4
.L_69:
        /*0294*/ 	.word	index@(.nv.constant0.attn_fwd)
        /*0298*/ 	.short	0x0210
        /*029a*/ 	.short	0x0088


	//----- nvinfo : EIATTR_SW_WAR
	.align		4
.L_70:
        /*029c*/ 	.byte	0x04, 0x36
        /*029e*/ 	.short	(.L_72 - .L_71)
.L_71:
        /*02a0*/ 	.word	0x00000008
.L_72:


//--------------------- .nv.callgraph             --------------------------
	.section	.nv.callgraph,"",@"SHT_CUDA_CALLGRAPH"
	.align	4
	.sectionentsize	8
	.align		4
        /*0000*/ 	.word	0x00000000
	.align		4
        /*0004*/ 	.word	0xffffffff
	.align		4
        /*0008*/ 	.word	0x00000000
	.align		4
        /*000c*/ 	.word	0xfffffffe
	.align		4
        /*0010*/ 	.word	0x00000000
	.align		4
        /*0014*/ 	.word	0xfffffffd
	.align		4
        /*0018*/ 	.word	0x00000000
	.align		4
        /*001c*/ 	.word	0xfffffffc


//--------------------- .nv.constant4             --------------------------
	.section	.nv.constant4,"a",@progbits
	.align	8
	.align		8
.nv.constant4:
        /*0000*/ 	.dword	_$_str


//--------------------- .text.attn_fwd            --------------------------
	.section	.text.attn_fwd,"ax",@progbits
	.align	128
        .global         attn_fwd
        .type           attn_fwd,@function
        .size           attn_fwd,(.L_x_3 - attn_fwd)
        .other          attn_fwd,@"STO_CUDA_ENTRY STV_DEFAULT"
attn_fwd:
.text.attn_fwd:
[----:B------:R-:W-:Y:S01]  /*0000*/  LDC R1, c[0x0][0x28] ;  /* 0x00000a00ff017b82 */ /* 0x000fe20000000800 */
[----:B------:R-:W0:Y:S07]  /*0010*/  S2R R195, SR_TID.X ;  /* 0x0000000000c37919 */ /* 0x000e2e0000002100 */
[----:B------:R-:W1:Y:S01]  /*0020*/  S2UR UR8, SR_CTAID.Y ;  /* 0x00000000000879c3 */ /* 0x000e620000002600 */
[----:B------:R-:W-:Y:S01]  /*0030*/  ULDC.64 UR4, c[0x0][0x240] ;  /* 0x0000900000047ab9 */ /* 0x000fe20000000a00 */
[----:B------:R-:W-:Y:S01]  /*0040*/  ULDC.64 UR10, c[0x0][0x208] ;  /* 0x00008200000a7ab9 */ /* 0x000fe20000000a00 */
[----:B------:R-:W2:Y:S05]  /*0050*/  S2R R3, SR_CTAID.X ;  /* 0x0000000000037919 */ /* 0x000eaa0000002500 */
[----:B------:R-:W3:Y:S08]  /*0060*/  LDC R30, c[0x0][0x248] ;  /* 0x00009200ff1e7b82 */ /* 0x000ef00000000800 */
[----:B------:R-:W4:Y:S01]  /*0070*/  LDC.64 R26, c[0x0][0x210] ;  /* 0x00008400ff1a7b82 */ /* 0x000f220000000a00 */
[----:B-1----:R-:W-:Y:S01]  /*0080*/  UIMAD UR4, UR8, UR4, URZ ;  /* 0x00000004080472a4 */ /* 0x002fe2000f8e023f */
[----:B0-----:R-:W-:-:S02]  /*0090*/  LOP3.LUT R0, R195, 0x1f, RZ, 0xc0, !PT ;  /* 0x0000001fc3007812 */ /* 0x001fc400078ec0ff */
[----:B------:R-:W-:-:S03]  /*00a0*/  SHF.R.U32.HI R2, RZ, 0x5, R195 ;  /* 0x00000005ff027819 */ /* 0x000fc600000116c3 */
[----:B--2---:R-:W-:Y:S01]  /*00b0*/  IMAD R212, R3, 0x20, R0 ;  /* 0x0000002003d47824 */ /* 0x004fe200078e0200 */
[----:B------:R-:W-:-:S03]  /*00c0*/  SGXT.U32 R2, R2, 0x3 ;  /* 0x000000030202781a */ /* 0x000fc60000000000 */
[----:B------:R-:W-:Y:S01]  /*00d0*/  IMAD R3, R212, UR5, RZ ;  /* 0x00000005d4037c24 */ /* 0x000fe2000f8e02ff */
[----:B------:R-:W-:Y:S01]  /*00e0*/  USHF.R.S32.HI UR5, URZ, 0x1f, UR4 ;  /* 0x0000001f3f057899 */ /* 0x000fe20008011404 */
[----:B---3--:R-:W-:-:S03]  /*00f0*/  IMAD R5, R2, R30, RZ ;  /* 0x0000001e02057224 */ /* 0x008fc600078e02ff */
[----:B----4-:R-:W-:Y:S01]  /*0100*/  IADD3 R26, P0, P1, R3, UR4, R26 ;  /* 0x00000004031a7c10 */ /* 0x010fe2000f91e01a */
[----:B------:R-:W-:Y:S01]  /*0110*/  IMAD R6, R30, 0x8, R5 ;  /* 0x000000081e067824 */ /* 0x000fe200078e0205 */
[----:B------:R-:W-:-:S03]  /*0120*/  SHF.R.S32.HI R2, RZ, 0x1f, R3 ;  /* 0x0000001fff027819 */ /* 0x000fc60000011403 */
[----:B------:R-:W-:Y:S01]  /*0130*/  IMAD R7, R30, 0x8, R6 ;  /* 0x000000081e077824 */ /* 0x000fe200078e0206 */
[----:B------:R-:W-:Y:S02]  /*0140*/  IADD3.X R28, R2, UR5, R27, P0, P1 ;  /* 0x00000005021c7c10 */ /* 0x000fe400087e241b */
[CC--:B------:R-:W-:Y:S01]  /*0150*/  IADD3 R2, P0, R5.reuse, R26.reuse, RZ ;  /* 0x0000001a05027210 */ /* 0x0c0fe20007f1e0ff */
[----:B------:R-:W-:Y:S01]  /*0160*/  IMAD R9, R30, 0x8, R7 ;  /* 0x000000081e097824 */ /* 0x000fe200078e0207 */
[C---:B------:R-:W-:Y:S02]  /*0170*/  IADD3 R4, P1, R6.reuse, R26, RZ ;  /* 0x0000001a06047210 */ /* 0x040fe40007f3e0ff */
[-C--:B------:R-:W-:Y:S02]  /*0180*/  LEA.HI.X.SX32 R3, R5, R28.reuse, 0x1, P0 ;  /* 0x0000001c05037211 */ /* 0x080fe400000f0eff */
[----:B------:R-:W-:Y:S01]  /*0190*/  LEA.HI.X.SX32 R5, R6, R28, 0x1, P1 ;  /* 0x0000001c06057211 */ /* 0x000fe200008f0eff */
[C---:B------:R-:W-:Y:S01]  /*01a0*/  IMAD R11, R30.reuse, 0x8, R9 ;  /* 0x000000081e0b7824 */ /* 0x040fe200078e0209 */
[C---:B------:R-:W-:Y:S01]  /*01b0*/  IADD3 R6, P0, R7.reuse, R26, RZ ;  /* 0x0000001a07067210 */ /* 0x040fe20007f1e0ff */
[----:B------:R0:W2:Y:S02]  /*01c0*/  LDG.E.U8 R16, desc[UR10][R2.64] ;  /* 0x0000000a02107981 */ /* 0x0000a4000c1e1100 */
[C---:B------:R-:W-:Y:S01]  /*01d0*/  IMAD R13, R30.reuse, 0x8, R11 ;  /* 0x000000081e0d7824 */ /* 0x040fe200078e020b */
[----:B------:R-:W-:Y:S01]  /*01e0*/  LEA.HI.X.SX32 R7, R7, R28, 0x1, P0 ;  /* 0x0000001c07077211 */ /* 0x000fe200000f0eff */
[----:B------:R-:W2:Y:S01]  /*01f0*/  LDG.E.U8 R17, desc[UR10][R4.64] ;  /* 0x0000000a04117981 */ /* 0x000ea2000c1e1100 */
[----:B------:R-:W-:Y:S01]  /*0200*/  IADD3 R8, P0, R9, R26, RZ ;  /* 0x0000001a09087210 */ /* 0x000fe20007f1e0ff */
[----:B------:R-:W-:-:S02]  /*0210*/  IMAD R14, R30, 0x8, R13 ;  /* 0x000000081e0e7824 */ /* 0x000fc400078e020d */
[----:B------:R1:W3:Y:S01]  /*0220*/  LDG.E.U8 R18, desc[UR10][R6.64] ;  /* 0x0000000a06127981 */ /* 0x0002e2000c1e1100 */
[----:B------:R-:W-:Y:S02]  /*0230*/  LEA.HI.X.SX32 R9, R9, R28, 0x1, P0 ;  /* 0x0000001c09097211 */ /* 0x000fe400000f0eff */
[CC--:B------:R-:W-:Y:S01]  /*0240*/  IADD3 R10, P0, R11.reuse, R26.reuse, RZ ;  /* 0x0000001a0b0a7210 */ /* 0x0c0fe20007f1e0ff */
[----:B------:R-:W-:Y:S01]  /*0250*/  IMAD R15, R30, 0x8, R14 ;  /* 0x000000081e0f7824 */ /* 0x000fe200078e020e */
[----:B------:R-:W-:Y:S01]  /*0260*/  IADD3 R12, P1, R14, R26, RZ ;  /* 0x0000001a0e0c7210 */ /* 0x000fe20007f3e0ff */
[----:B------:R4:W3:Y:S01]  /*0270*/  LDG.E.U8 R19, desc[UR10][R8.64] ;  /* 0x0000000a08137981 */ /* 0x0008e2000c1e1100 */
[----:B------:R-:W-:Y:S02]  /*0280*/  LEA.HI.X.SX32 R11, R11, R28, 0x1, P0 ;  /* 0x0000001c0b0b7211 */ /* 0x000fe400000f0eff */
[----:B0-----:R-:W-:Y:S01]  /*0290*/  IADD3 R2, P0, R13, R26, RZ ;  /* 0x0000001a0d027210 */ /* 0x001fe20007f1e0ff */
[----:B-1----:R-:W-:-:S02]  /*02a0*/  IMAD R7, R30, 0x8, R15 ;  /* 0x000000081e077824 */ /* 0x002fc400078e020f */
[----:B------:R0:W5:Y:S01]  /*02b0*/  LDG.E.U8 R20, desc[UR10][R10.64] ;  /* 0x0000000a0a147981 */ /* 0x000162000c1e1100 */
[----:B------:R-:W-:Y:S02]  /*02c0*/  LEA.HI.X.SX32 R3, R13, R28, 0x1, P0 ;  /* 0x0000001c0d037211 */ /* 0x000fe400000f0eff */
[C---:B------:R-:W-:Y:S01]  /*02d0*/  IADD3 R4, P0, R15.reuse, R26, RZ ;  /* 0x0000001a0f047210 */ /* 0x040fe20007f1e0ff */
[----:B----4-:R-:W-:Y:S01]  /*02e0*/  IMAD R9, R30, 0x8, R7 ;  /* 0x000000081e097824 */ /* 0x010fe200078e0207 */
[-C--:B------:R-:W-:Y:S01]  /*02f0*/  LEA.HI.X.SX32 R13, R14, R28.reuse, 0x1, P1 ;  /* 0x0000001c0e0d7211 */ /* 0x080fe200008f0eff */
[----:B------:R-:W5:Y:S01]  /*0300*/  LDG.E.U8 R21, desc[UR10][R2.64] ;  /* 0x0000000a02157981 */ /* 0x000f62000c1e1100 */
[----:B------:R-:W-:Y:S01]  /*0310*/  LEA.HI.X.SX32 R5, R15, R28, 0x1, P0 ;  /* 0x0000001c0f057211 */ /* 0x000fe200000f0eff */
[C---:B------:R-:W-:Y:S01]  /*0320*/  IMAD R14, R30.reuse, 0x8, R9 ;  /* 0x000000081e0e7824 */ /* 0x040fe200078e0209 */
[C---:B------:R-:W-:Y:S01]  /*0330*/  IADD3 R6, P0, R7.reuse, R26, RZ ;  /* 0x0000001a07067210 */ /* 0x040fe20007f1e0ff */
[----:B------:R1:W4:Y:S02]  /*0340*/  LDG.E.U8 R22, desc[UR10][R12.64] ;  /* 0x0000000a0c167981 */ /* 0x000324000c1e1100 */
[----:B------:R-:W-:Y:S01]  /*0350*/  IMAD R15, R30, 0x8, R14 ;  /* 0x000000081e0f7824 */ /* 0x000fe200078e020e */
[----:B------:R-:W-:Y:S01]  /*0360*/  LEA.HI.X.SX32 R7, R7, R28, 0x1, P0 ;  /* 0x0000001c07077211 */ /* 0x000fe200000f0eff */
[----:B------:R1:W4:Y:S01]  /*0370*/  LDG.E.U8 R23, desc[UR10][R4.64] ;  /* 0x0000000a04177981 */ /* 0x000322000c1e1100 */
[----:B------:R-:W-:-:S02]  /*0380*/  IADD3 R8, P0, R9, R26, RZ ;  /* 0x0000001a09087210 */ /* 0x000fc40007f1e0ff */
[----:B0-----:R-:W-:Y:S01]  /*0390*/  IADD3 R10, P1, R14, R26, RZ ;  /* 0x0000001a0e0a7210 */ /* 0x001fe20007f3e0ff */
[----:B------:R0:W5:Y:S01]  /*03a0*/  LDG.E.U8 R24, desc[UR10][R6.64] ;  /* 0x0000000a06187981 */ /* 0x000162000c1e1100 */
[----:B------:R-:W-:Y:S01]  /*03b0*/  LEA.HI.X.SX32 R9, R9, R28, 0x1, P0 ;  /* 0x0000001c09097211 */ /* 0x000fe200000f0eff */
[----:B-1----:R-:W-:Y:S01]  /*03c0*/  IMAD R12, R30, 0x8, R15 ;  /* 0x000000081e0c7824 */ /* 0x002fe200078e020f */
[----:B------:R-:W-:-:S03]  /*03d0*/  IADD3 R2, P0, R15, R26, RZ ;  /* 0x0000001a0f027210 */ /* 0x000fc60007f1e0ff */
[----:B------:R-:W-:Y:S01]  /*03e0*/  IMAD R13, R30, 0x8, R12 ;  /* 0x000000081e0d7824 */ /* 0x000fe200078e020c */
[-C--:B------:R-:W-:Y:S01]  /*03f0*/  LEA.HI.X.SX32 R3, R15, R28.reuse, 0x1, P0 ;  /* 0x0000001c0f037211 */ /* 0x080fe200000f0eff */
[----:B------:R1:W5:Y:S01]  /*0400*/  LDG.E.U8 R25, desc[UR10][R8.64] ;  /* 0x0000000a08197981 */ /* 0x000362000c1e1100 */
[----:B------:R-:W-:Y:S01]  /*0410*/  LEA.HI.X.SX32 R11, R14, R28, 0x1, P1 ;  /* 0x0000001c0e0b7211 */ /* 0x000fe200008f0eff */
[----:B------:R-:W-:Y:S01]  /*0420*/  IMAD R14, R30, 0x8, R13 ;  /* 0x000000081e0e7824 */ /* 0x000fe200078e020d */
[----:B------:R-:W-:Y:S02]  /*0430*/  IADD3 R4, P0, R12, R26, RZ ;  /* 0x0000001a0c047210 */ /* 0x000fe40007f1e0ff */
[----:B------:R-:W5:Y:S01]  /*0440*/  LDG.E.U8 R3, desc[UR10][R2.64] ;  /* 0x0000000a02037981 */ /* 0x000f62000c1e1100 */
[----:B------:R-:W-:Y:S01]  /*0450*/  IMAD R15, R30, 0x8, R14 ;  /* 0x000000081e0f7824 */ /* 0x000fe200078e020e */
[----:B------:R-:W-:Y:S02]  /*0460*/  LEA.HI.X.SX32 R5, R12, R28, 0x1, P0 ;  /* 0x0000001c0c057211 */ /* 0x000fe400000f0eff */
[-C--:B0-----:R-:W-:Y:S01]  /*0470*/  IADD3 R6, P0, R13, R26.reuse, RZ ;  /* 0x0000001a0d067210 */ /* 0x081fe20007f1e0ff */
[----:B------:R0:W5:Y:S01]  /*0480*/  LDG.E.U8 R10, desc[UR10][R10.64] ;  /* 0x0000000a0a0a7981 */ /* 0x000162000c1e1100 */
[----:B------:R-:W-:-:S02]  /*0490*/  IADD3 R12, P1, R14, R26, RZ ;  /* 0x0000001a0e0c7210 */ /* 0x000fc40007f3e0ff */
[----:B------:R-:W-:Y:S01]  /*04a0*/  LEA.HI.X.SX32 R7, R13, R28, 0x1, P0 ;  /* 0x0000001c0d077211 */ /* 0x000fe200000f0eff */
[----:B------:R-:W5:Y:S01]  /*04b0*/  LDG.E.U8 R4, desc[UR10][R4.64] ;  /* 0x0000000a04047981 */ /* 0x000f62000c1e1100 */
[C---:B-1----:R-:W-:Y:S02]  /*04c0*/  IADD3 R8, P0, R15.reuse, R26, RZ ;  /* 0x0000001a0f087210 */ /* 0x042fe40007f1e0ff */
[-C--:B------:R-:W-:Y:S02]  /*04d0*/  LEA.HI.X.SX32 R13, R14, R28.reuse, 0x1, P1 ;  /* 0x0000001c0e0d7211 */ /* 0x080fe400008f0eff */
[----:B------:R-:W-:Y:S01]  /*04e0*/  LEA.HI.X.SX32 R9, R15, R28, 0x1, P0 ;  /* 0x0000001c0f097211 */ /* 0x000fe200000f0eff */
[----:B------:R1:W5:Y:S04]  /*04f0*/  LDG.E.U8 R7, desc[UR10][R6.64] ;  /* 0x0000000a06077981 */ /* 0x000368000c1e1100 */
[----:B------:R1:W5:Y:S04]  /*0500*/  LDG.E.U8 R12, desc[UR10][R12.64] ;  /* 0x0000000a0c0c7981 */ /* 0x000368000c1e1100 */
[----:B------:R5:W5:Y:S01]  /*0510*/  LDG.E.U8 R9, desc[UR10][R8.64] ;  /* 0x0000000a08097981 */ /* 0x000b62000c1e1100 */
[----:B------:R-:W1:Y:S01]  /*0520*/  S2UR UR7, SR_CgaCtaId ;  /* 0x00000000000779c3 */ /* 0x000e620000008800 */
[C---:B0-----:R-:W-:Y:S01]  /*0530*/  IMAD.SHL.U32 R11, R195.reuse, 0x20, RZ ;  /* 0x00000020c30b7824 */ /* 0x041fe200078e00ff */
[----:B------:R-:W-:-:S02]  /*0540*/  LOP3.LUT R15, R195, 0xc0, RZ, 0xc0, !PT ;  /* 0x000000c0c30f7812 */ /* 0x000fc400078ec0ff */
[----:B------:R-:W-:Y:S02]  /*0550*/  SHF.R.U32.HI R2, RZ, 0x4, R195 ;  /* 0x00000004ff027819 */ /* 0x000fe400000116c3 */
[----:B------:R-:W-:Y:S02]  /*0560*/  LOP3.LUT R198, R11, 0x60, RZ, 0xc0, !PT ;  /* 0x000000600bc67812 */ /* 0x000fe400078ec0ff */
[----:B------:R-:W-:Y:S02]  /*0570*/  LOP3.LUT R211, R195, 0x1c, RZ, 0xc0, !PT ;  /* 0x0000001cc3d37812 */ /* 0x000fe400078ec0ff */
[----:B------:R-:W-:Y:S01]  /*0580*/  LOP3.LUT R2, R2, 0x2, RZ, 0xc0, !PT ;  /* 0x0000000202027812 */ /* 0x000fe200078ec0ff */
[----:B------:R-:W-:Y:S01]  /*0590*/  IMAD R198, R15, 0x4, R198 ;  /* 0x000000040fc67824 */ /* 0x000fe200078e02c6 */
[----:B------:R-:W-:Y:S01]  /*05a0*/  UMOV UR4, 0x400 ;  /* 0x0000040000047882 */ /* 0x000fe20000000000 */
[----:B-1----:R-:W-:-:S03]  /*05b0*/  LOP3.LUT R6, R195, 0x3f, RZ, 0xc0, !PT ;  /* 0x0000003fc3067812 */ /* 0x002fc600078ec0ff */
[----:B------:R-:W-:Y:S02]  /*05c0*/  IADD3 R198, R211, R198, R2 ;  /* 0x000000c6d3c67210 */ /* 0x000fe40007ffe002 */
[C---:B------:R-:W-:Y:S01]  /*05d0*/  LOP3.LUT R2, R195.reuse, 0xc0, RZ, 0xc0, !PT ;  /* 0x000000c0c3027812 */ /* 0x040fe200078ec0ff */
[C---:B------:R-:W-:Y:S01]  /*05e0*/  IMAD.SHL.U32 R5, R195.reuse, 0x2, RZ ;  /* 0x00000002c3057824 */ /* 0x040fe200078e00ff */
[----:B------:R-:W-:Y:S02]  /*05f0*/  LOP3.LUT R197, R195, 0x18, RZ, 0xc0, !PT ;  /* 0x00000018c3c57812 */ /* 0x000fe400078ec0ff */
[----:B------:R-:W-:Y:S01]  /*0600*/  SHF.R.U32.HI R2, RZ, 0x2, R2 ;  /* 0x00000002ff027819 */ /* 0x000fe20000011602 */
[----:B------:R-:W-:Y:S02]  /*0610*/  ULEA UR7, UR7, UR4, 0x18 ;  /* 0x0000000407077291 */ /* 0x000fe4000f8ec03f */
[----:B------:R-:W-:Y:S01]  /*0620*/  IMAD R13, R197, 0x20, R6 ;  /* 0x00000020c50d7824 */ /* 0x000fe200078e0206 */
[----:B------:R-:W-:-:S02]  /*0630*/  LOP3.LUT R2, R2, 0x1fe, R5, 0x78, !PT ;  /* 0x000001fe02027812 */ /* 0x000fc400078e7805 */
[----:B------:R-:W-:Y:S01]  /*0640*/  SHF.R.U32.HI R196, RZ, 0x1, R15 ;  /* 0x00000001ffc47819 */ /* 0x000fe2000001160f */
[----:B------:R-:W-:-:S05]  /*0650*/  IMAD.SHL.U32 R13, R13, 0x4, RZ ;  /* 0x000000040d0d7824 */ /* 0x000fca00078e00ff */
[----:B------:R-:W-:Y:S02]  /*0660*/  LOP3.LUT R196, R13, R196, RZ, 0x3c, !PT ;  /* 0x000000c40dc47212 */ /* 0x000fe400078e3cff */
[----:B------:R-:W-:Y:S01]  /*0670*/  LOP3.LUT R213, R195, 0xff, RZ, 0xc0, !PT ;  /* 0x000000ffc3d57812 */ /* 0x000fe200078ec0ff */
[----:B------:R-:W-:Y:S01]  /*0680*/  IMAD.MOV.U32 R210, RZ, RZ, 0x3f800000 ;  /* 0x3f800000ffd27424 */ /* 0x000fe200078e00ff */
[----:B------:R-:W-:Y:S01]  /*0690*/  CS2R R72, SRZ ;  /* 0x0000000000487805 */ /* 0x000fe2000001ff00 */
[----:B------:R-:W-:Y:S01]  /*06a0*/  IMAD.MOV.U32 R154, RZ, RZ, -0x800000 ;  /* 0xff800000ff9a7424 */ /* 0x000fe200078e00ff */
[----:B------:R-:W-:Y:S01]  /*06b0*/  CS2R R74, SRZ ;  /* 0x00000000004a7805 */ /* 0x000fe2000001ff00 */
[----:B------:R-:W-:Y:S01]  /*06c0*/  IMAD.MOV.U32 R155, RZ, RZ, -0x800000 ;  /* 0xff800000ff9b7424 */ /* 0x000fe200078e00ff */
[----:B------:R-:W-:Y:S01]  /*06d0*/  CS2R R80, SRZ ;  /* 0x0000000000507805 */ /* 0x000fe2000001ff00 */
[----:B------:R-:W-:Y:S01]  /*06e0*/  IMAD.MOV.U32 R218, RZ, RZ, -0x800000 ;  /* 0xff800000ffda7424 */ /* 0x000fe200078e00ff */
[----:B------:R-:W-:Y:S01]  /*06f0*/  CS2R R82, SRZ ;  /* 0x0000000000527805 */ /* 0x000fe2000001ff00 */
[----:B------:R-:W-:Y:S01]  /*0700*/  IMAD.MOV.U32 R219, RZ, RZ, -0x800000 ;  /* 0xff800000ffdb7424 */ /* 0x000fe200078e00ff */
[----:B------:R-:W-:Y:S01]  /*0710*/  CS2R R68, SRZ ;  /* 0x0000000000447805 */ /* 0x000fe2000001ff00 */
[----:B------:R-:W-:Y:S01]  /*0720*/  IMAD.MOV.U32 R209, RZ, RZ, 0x3f800000 ;  /* 0x3f800000ffd17424 */ /* 0x000fe200078e00ff */
[----:B------:R-:W-:Y:S01]  /*0730*/  ISETP.GE.U32.AND P0, PT, R213, 0x20, PT ;  /* 0x00000020d500780c */ /* 0x000fe20003f06070 */
[----:B------:R-:W-:Y:S01]  /*0740*/  IMAD.MOV.U32 R208, RZ, RZ, 0x3f800000 ;  /* 0x3f800000ffd07424 */ /* 0x000fe200078e00ff */
[----:B------:R-:W-:Y:S01]  /*0750*/  CS2R R70, SRZ ;  /* 0x0000000000467805 */ /* 0x000fe2000001ff00 */
[----:B------:R-:W-:Y:S01]  /*0760*/  IMAD.MOV.U32 R207, RZ, RZ, 0x3f800000 ;  /* 0x3f800000ffcf7424 */ /* 0x000fe200078e00ff */
[----:B------:R-:W-:-:S02]  /*0770*/  CS2R R76, SRZ ;  /* 0x00000000004c7805 */ /* 0x000fc4000001ff00 */
[----:B------:R-:W-:Y:S01]  /*0780*/  CS2R R78, SRZ ;  /* 0x00000000004e7805 */ /* 0x000fe2000001ff00 */
[----:B--2---:R-:W-:-:S05]  /*0790*/  IMAD R16, R17, 0x100, R16 ;  /* 0x0000010011107824 */ /* 0x004fca00078e0210 */
[----:B------:R-:W-:-:S04]  /*07a0*/  F2FP.F16.E4M3.UNPACK_B R16, R16 ;  /* 0x00000010ff10723e */ /* 0x000fc800020006ff */
[----:B------:R-:W-:-:S05]  /*07b0*/  PRMT R6, R16, 0x7632, R6 ;  /* 0x0000763210067816 */ /* 0x000fca0000000006 */
[----:B------:R0:W-:Y:S02]  /*07c0*/  STS.U16 [R2+UR7+0x200], R6 ;  /* 0x0002000602007988 */ /* 0x0001e40008000407 */
[----:B0-----:R-:W0:Y:S01]  /*07d0*/  LDC R6, c[0x0][0x280] ;  /* 0x0000a000ff067b82 */ /* 0x001e220000000800 */
[----:B---3--:R-:W-:Y:S02]  /*07e0*/  IMAD R18, R19, 0x100, R18 ;  /* 0x0000010013127824 */ /* 0x008fe400078e0212 */
[----:B----4-:R-:W-:-:S03]  /*07f0*/  IMAD R22, R23, 0x100, R22 ;  /* 0x0000010017167824 */ /* 0x010fc600078e0216 */
[----:B------:R-:W-:Y:S01]  /*0800*/  F2FP.F16.E4M3.UNPACK_B R18, R18 ;  /* 0x00000012ff12723e */ /* 0x000fe200020006ff */
[----:B-----5:R-:W-:Y:S01]  /*0810*/  IMAD R20, R21, 0x100, R20 ;  /* 0x0000010015147824 */ /* 0x020fe200078e0214 */
[----:B------:R-:W-:Y:S02]  /*0820*/  F2FP.F16.E4M3.UNPACK_B R22, R22 ;  /* 0x00000016ff16723e */ /* 0x000fe400020006ff */
[----:B------:R-:W-:Y:S01]  /*0830*/  PRMT R8, R18, 0x7632, R8 ;  /* 0x0000763212087816 */ /* 0x000fe20000000008 */
[----:B------:R-:W-:Y:S01]  /*0840*/  IMAD R24, R25, 0x100, R24 ;  /* 0x0000010019187824 */ /* 0x000fe200078e0218 */
[----:B------:R-:W-:Y:S02]  /*0850*/  F2FP.F16.E4M3.UNPACK_B R20, R20 ;  /* 0x00000014ff14723e */ /* 0x000fe400020006ff */
[----:B0-----:R-:W-:Y:S01]  /*0860*/  ISETP.GE.AND P1, PT, R6, 0x1, PT ;  /* 0x000000010600780c */ /* 0x001fe20003f26270 */
[--C-:B------:R-:W-:Y:S01]  /*0870*/  IMAD R3, R3, 0x100, R10.reuse ;  /* 0x0000010003037824 */ /* 0x100fe200078e020a */
[----:B------:R-:W-:-:S02]  /*0880*/  PRMT R10, R22, 0x7632, R10 ;  /* 0x00007632160a7816 */ /* 0x000fc4000000000a */
[----:B------:R-:W-:Y:S02]  /*0890*/  F2FP.F16.E4M3.UNPACK_B R24, R24 ;  /* 0x00000018ff18723e */ /* 0x000fe400020006ff */
[----:B------:R-:W-:Y:S01]  /*08a0*/  F2FP.F16.E4M3.UNPACK_B R3, R3 ;  /* 0x00000003ff03723e */ /* 0x000fe200020006ff */
[----:B------:R-:W-:Y:S02]  /*08b0*/  IMAD R4, R7, 0x100, R4 ;  /* 0x0000010007047824 */ /* 0x000fe400078e0204 */
[----:B------:R-:W-:-:S03]  /*08c0*/  IMAD R9, R9, 0x100, R12 ;  /* 0x0000010009097824 */ /* 0x000fc600078e020c */
[----:B------:R-:W-:Y:S01]  /*08d0*/  F2FP.F16.E4M3.UNPACK_B R4, R4 ;  /* 0x00000004ff04723e */ /* 0x000fe200020006ff */
[----:B------:R0:W-:Y:S01]  /*08e0*/  STS.U16 [R2+UR7+0x600], R8 ;  /* 0x0006000802007988 */ /* 0x0001e20008000407 */
[----:B------:R-:W-:-:S03]  /*08f0*/  F2FP.F16.E4M3.UNPACK_B R9, R9 ;  /* 0x00000009ff09723e */ /* 0x000fc600020006ff */
[----:B------:R1:W-:Y:S01]  /*0900*/  STS.U16 [R2+UR7+0xe00], R10 ;  /* 0x000e000a02007988 */ /* 0x0003e20008000407 */
[----:B------:R-:W-:Y:S02]  /*0910*/  PRMT R13, R20, 0x7632, R13 ;  /* 0x00007632140d7816 */ /* 0x000fe4000000000d */
[----:B------:R-:W-:Y:S02]  /*0920*/  PRMT R7, R3, 0x7632, R7 ;  /* 0x0000763203077816 */ /* 0x000fe40000000007 */
[----:B------:R-:W-:Y:S02]  /*0930*/  PRMT R12, R9, 0x7632, R12 ;  /* 0x00007632090c7816 */ /* 0x000fe4000000000c */
[----:B0-----:R-:W-:Y:S02]  /*0940*/  PRMT R8, R24, 0x7632, R8 ;  /* 0x0000763218087816 */ /* 0x001fe40000000008 */
[----:B-1----:R-:W-:Y:S01]  /*0950*/  PRMT R10, R4, 0x7632, R10 ;  /* 0x00007632040a7816 */ /* 0x002fe2000000000a */
[----:B------:R-:W-:Y:S04]  /*0960*/  STS.U16 [R2+UR7], R16 ;  /* 0x0000001002007988 */ /* 0x000fe80008000407 */
[----:B------:R-:W-:Y:S04]  /*0970*/  STS.U16 [R2+UR7+0x400], R18 ;  /* 0x0004001202007988 */ /* 0x000fe80008000407 */
        /* <DEDUP_REMOVED lines=10> */
[----:B------:R0:W-:Y:S02]  /*0a20*/  STS.U16 [R2+UR7+0x1e00], R12 ;  /* 0x001e000c02007988 */ /* 0x0001e40008000407 */
[----:B0-----:R-:W-:Y:S01]  /*0a30*/  LOP3.LUT R2, R195, 0x3f, RZ, 0xc0, !PT ;  /* 0x0000003fc3027812 */ /* 0x001fe200078ec0ff */
[----:B------:R-:W-:Y:S06]  /*0a40*/  @!P1 BRA `(.L_x_0) ;  /* 0x0000003800cc9947 */ /* 0x000fec0003800000 */
[----:B------:R-:W0:Y:S01]  /*0a50*/  LDC.64 R126, c[0x0][0x250] ;  /* 0x00009400ff7e7b82 */ /* 0x000e220000000a00 */
[----:B------:R-:W-:Y:S01]  /*0a60*/  SHF.R.U32.HI R4, RZ, 0x7, R195 ;  /* 0x00000007ff047819 */ /* 0x000fe200000116c3 */
[C---:B------:R-:W-:Y:S01]  /*0a70*/  IMAD.SHL.U32 R9, R195.reuse, 0x80, RZ ;  /* 0x00000080c3097824 */ /* 0x040fe200078e00ff */
[C---:B------:R-:W-:Y:S01]  /*0a80*/  LOP3.LUT R3, R195.reuse, 0xe0, RZ, 0xc0, !PT ;  /* 0x000000e0c3037812 */ /* 0x040fe200078ec0ff */
[C---:B------:R-:W-:Y:S01]  /*0a90*/  IMAD.SHL.U32 R7, R195.reuse, 0x40, RZ ;  /* 0x00000040c3077824 */ /* 0x040fe200078e00ff */
[----:B------:R-:W-:Y:S01]  /*0aa0*/  SGXT.U32 R4, R4, 0x1 ;  /* 0x000000010404781a */ /* 0x000fe20000000000 */
[C---:B------:R-:W-:Y:S01]  /*0ab0*/  IMAD.SHL.U32 R46, R195.reuse, 0x8, RZ ;  /* 0x00000008c32e7824 */ /* 0x040fe200078e00ff */
[----:B------:R-:W-:Y:S01]  /*0ac0*/  LOP3.LUT R204, R195, 0x7, RZ, 0xc0, !PT ;  /* 0x00000007c3cc7812 */ /* 0x000fe200078ec0ff */
[----:B------:R-:W1:Y:S01]  /*0ad0*/  LDC R66, c[0x0][0x268] ;  /* 0x00009a00ff427b82 */ /* 0x000e620000000800 */
[----:B------:R-:W-:Y:S01]  /*0ae0*/  SHF.R.U32.HI R38, RZ, 0x1, R3 ;  /* 0x00000001ff267819 */ /* 0x000fe20000011603 */
[----:B------:R-:W-:Y:S01]  /*0af0*/  ULDC.64 UR4, c[0x0][0x260] ;  /* 0x0000980000047ab9 */ /* 0x000fe20000000a00 */
[----:B------:R-:W-:Y:S01]  /*0b00*/  LEA R28, R204, UR7, 0x6 ;  /* 0x00000007cc1c7c11 */ /* 0x000fe2000f8e30ff */
[----:B------:R-:W-:Y:S01]  /*0b10*/  UIMAD UR4, UR8, UR4, URZ ;  /* 0x00000004080472a4 */ /* 0x000fe2000f8e023f */
[----:B------:R-:W-:Y:S01]  /*0b20*/  LOP3.LUT R44, R9, 0x200, RZ, 0xc0, !PT ;  /* 0x00000200092c7812 */ /* 0x000fe200078ec0ff */
[----:B------:R-:W-:Y:S01]  /*0b30*/  ULDC.64 UR12, c[0x0][0x218] ;  /* 0x00008600000c7ab9 */ /* 0x000fe20000000a00 */
[----:B------:R-:W-:Y:S01]  /*0b40*/  LOP3.LUT R199, R38, 0x60, R11, 0x78, !PT ;  /* 0x0000006026c77812 */ /* 0x000fe200078e780b */
[C---:B------:R-:W-:Y:S01]  /*0b50*/  IMAD R11, R3.reuse, 0x10, R28 ;  /* 0x00000010030b7824 */ /* 0x040fe200078e021c */
[----:B------:R-:W-:Y:S01]  /*0b60*/  LOP3.LUT R50, R44, 0x40, R7, 0xf8, !PT ;  /* 0x000000402c327812 */ /* 0x000fe200078ef807 */
[----:B------:R-:W-:Y:S01]  /*0b70*/  IMAD R28, R3, 0x2, R204 ;  /* 0x00000002031c7824 */ /* 0x000fe200078e02cc */
[--C-:B------:R-:W-:Y:S01]  /*0b80*/  SHF.R.S32.HI R7, RZ, 0x3, R195.reuse ;  /* 0x00000003ff077819 */ /* 0x100fe200000114c3 */
[----:B------:R-:W-:Y:S01]  /*0b90*/  IMAD.MOV.U32 R210, RZ, RZ, 0x3f800000 ;  /* 0x3f800000ffd27424 */ /* 0x000fe200078e00ff */
[----:B------:R-:W-:Y:S01]  /*0ba0*/  LEA R0, R0, UR7, 0x7 ;  /* 0x0000000700007c11 */ /* 0x000fe2000f8e38ff */
[----:B------:R-:W-:Y:S01]  /*0bb0*/  IMAD.SHL.U32 R28, R28, 0x10, RZ ;  /* 0x000000101c1c7824 */ /* 0x000fe200078e00ff */
[----:B------:R-:W-:Y:S01]  /*0bc0*/  SGXT R7, R7, 0x1 ;  /* 0x000000010707781a */ /* 0x000fe20000000200 */
[----:B0-----:R-:W-:Y:S01]  /*0bd0*/  IMAD R4, R4, R127, RZ ;  /* 0x0000007f04047224 */ /* 0x001fe200078e02ff */
[----:B------:R-:W-:Y:S01]  /*0be0*/  SHF.R.S32.HI R3, RZ, 0x1, R195 ;  /* 0x00000001ff037819 */ /* 0x000fe200000114c3 */
[----:B------:R-:W-:Y:S01]  /*0bf0*/  IMAD.IADD R199, R199, 0x1, R0 ;  /* 0x00000001c7c77824 */ /* 0x000fe200078e0200 */
[--C-:B------:R-:W-:Y:S01]  /*0c00*/  LOP3.LUT R46, R46, 0x30, R5.reuse, 0x48, !PT ;  /* 0x000000302e2e7812 */ /* 0x100fe200078e4805 */
[C---:B------:R-:W-:Y:S01]  /*0c10*/  IMAD R6, R127.reuse, 0x2, R4 ;  /* 0x000000027f067824 */ /* 0x040fe200078e0204 */
[----:B------:R-:W-:Y:S01]  /*0c20*/  LOP3.LUT R5, R28, 0x30, R5, 0x78, !PT ;  /* 0x000000301c057812 */ /* 0x000fe200078e7805 */
[----:B------:R-:W-:Y:S01]  /*0c30*/  IMAD.MOV.U32 R217, RZ, RZ, -0x800000 ;  /* 0xff800000ffd97424 */ /* 0x000fe200078e00ff */
[----:B------:R-:W-:Y:S01]  /*0c40*/  SHF.R.U32.HI R0, RZ, 0x6, R195 ;  /* 0x00000006ff007819 */ /* 0x000fe200000116c3 */
[----:B------:R-:W-:Y:S01]  /*0c50*/  IMAD R8, R127, 0x2, R6 ;  /* 0x000000027f087824 */ /* 0x000fe200078e0206 */
[----:B------:R-:W-:Y:S01]  /*0c60*/  LOP3.LUT R28, R7, 0x90, RZ, 0xc0, !PT ;  /* 0x00000090071c7812 */ /* 0x000fe200078ec0ff */
[----:B------:R-:W-:Y:S01]  /*0c70*/  IMAD R204, R204, 0x80, R5 ;  /* 0x00000080cccc7824 */ /* 0x000fe200078e0205 */
[----:B------:R-:W-:Y:S01]  /*0c80*/  SGXT R3, R3, 0x1 ;  /* 0x000000010303781a */ /* 0x000fe20000000200 */
[C---:B------:R-:W-:Y:S01]  /*0c90*/  IMAD R10, R127.reuse, 0x2, R8 ;  /* 0x000000027f0a7824 */ /* 0x040fe200078e0208 */
[----:B------:R-:W-:Y:S01]  /*0ca0*/  SGXT.U32 R0, R0, 0x2 ;  /* 0x000000020000781a */ /* 0x000fe20000000000 */
[----:B------:R-:W-:Y:S01]  /*0cb0*/  IMAD R5, R2, UR5, RZ ;  /* 0x0000000502057c24 */ /* 0x000fe2000f8e02ff */
[----:B------:R-:W-:Y:S01]  /*0cc0*/  LOP3.LUT R28, R28, 0x10, R195, 0x78, !PT ;  /* 0x000000101c1c7812 */ /* 0x000fe200078e78c3 */
[----:B------:R-:W-:Y:S01]  /*0cd0*/  IMAD R12, R127, 0x2, R10 ;  /* 0x000000027f0c7824 */ /* 0x000fe200078e020a */
[----:B------:R-:W-:Y:S01]  /*0ce0*/  LOP3.LUT R3, R50, 0x120, R3, 0xf8, !PT ;  /* 0x0000012032037812 */ /* 0x000fe200078ef803 */
[----:B-1----:R-:W-:Y:S01]  /*0cf0*/  IMAD R129, R0, R66, RZ ;  /* 0x0000004200817224 */ /* 0x002fe200078e02ff */
[----:B------:R-:W-:Y:S01]  /*0d00*/  LOP3.LUT R2, R195, 0x7f, RZ, 0xc0, !PT ;  /* 0x0000007fc3027812 */ /* 0x000fe200078ec0ff */
[----:B------:R-:W-:Y:S01]  /*0d10*/  IMAD R14, R127, 0x2, R12 ;  /* 0x000000027f0e7824 */ /* 0x000fe200078e020c */
[----:B------:R-:W-:Y:S01]  /*0d20*/  LOP3.LUT R202, R3, R28, RZ, 0xfc, !PT ;  /* 0x0000001c03ca7212 */ /* 0x000fe200078efcff */
[C---:B------:R-:W-:Y:S01]  /*0d30*/  IMAD R131, R66.reuse, 0x4, R129 ;  /* 0x0000000442837824 */ /* 0x040fe200078e0281 */
[----:B------:R-:W0:Y:S01]  /*0d40*/  LDC.64 R28, c[0x0][0x220] ;  /* 0x00008800ff1c7b82 */ /* 0x000e220000000a00 */
[C---:B------:R-:W-:Y:S01]  /*0d50*/  IMAD R16, R127.reuse, 0x2, R14 ;  /* 0x000000027f107824 */ /* 0x040fe200078e020e */
[----:B------:R-:W-:Y:S01]  /*0d60*/  ULDC UR5, c[0x0][0x258] ;  /* 0x0000960000057ab9 */ /* 0x000fe20000000800 */
[C---:B------:R-:W-:Y:S01]  /*0d70*/  IMAD R133, R66.reuse, 0x4, R131 ;  /* 0x0000000442857824 */ /* 0x040fe200078e0283 */
[----:B------:R-:W-:Y:S01]  /*0d80*/  CS2R R72, SRZ ;  /* 0x0000000000487805 */ /* 0x000fe2000001ff00 */
        /* <DEDUP_REMOVED lines=10> */
[----:B------:R-:W-:Y:S01]  /*0e30*/  IMAD R139, R66, 0x4, R137 ;  /* 0x00000004428b7824 */ /* 0x000fe200078e0289 */
[----:B------:R-:W-:Y:S01]  /*0e40*/  CS2R R76, SRZ ;  /* 0x00000000004c7805 */ /* 0x000fe2000001ff00 */
[C---:B------:R-:W-:Y:S01]  /*0e50*/  IMAD R24, R127.reuse, 0x2, R22 ;  /* 0x000000027f187824 */ /* 0x040fe200078e0216 */
[----:B------:R-:W-:Y:S01]  /*0e60*/  CS2R R78, SRZ ;  /* 0x00000000004e7805 */ /* 0x000fe2000001ff00 */
[----:B------:R-:W-:Y:S01]  /*0e70*/  IMAD R3, R2, UR5, RZ ;  /* 0x0000000502037c24 */ /* 0x000fe2000f8e02ff */
[----:B------:R-:W-:Y:S01]  /*0e80*/  USHF.R.S32.HI UR5, URZ, 0x1f, UR4 ;  /* 0x0000001f3f057899 */ /* 0x000fe20008011404 */
[----:B------:R-:W-:Y:S01]  /*0e90*/  IMAD R26, R127, 0x2, R24 ;  /* 0x000000027f1a7824 */ /* 0x000fe200078e0218 */
[----:B------:R-:W-:Y:S01]  /*0ea0*/  SHF.R.S32.HI R2, RZ, 0x1f, R5 ;  /* 0x0000001fff027819 */ /* 0x000fe20000011405 */
[----:B------:R-:W-:Y:S01]  /*0eb0*/  IMAD R0, R126, UR8, RZ ;  /* 0x000000087e007c24 */ /* 0x000fe2000f8e02ff */
[----:B0-----:R-:W-:Y:S01]  /*0ec0*/  IADD3 R194, P3, P4, R5, UR4, R28 ;  /* 0x0000000405c27c10 */ /* 0x001fe2000fc7e01c */
[----:B------:R-:W-:Y:S01]  /*0ed0*/  IMAD R30, R127, 0x2, R26 ;  /* 0x000000027f1e7824 */ /* 0x000fe200078e021a */
[----:B------:R-:W-:Y:S01]  /*0ee0*/  SHF.R.S32.HI R7, RZ, 0x1f, R3 ;  /* 0x0000001fff077819 */ /* 0x000fe20000011403 */
[C---:B------:R-:W-:Y:S01]  /*0ef0*/  IMAD R141, R66.reuse, 0x4, R139 ;  /* 0x00000004428d7824 */ /* 0x040fe200078e028b */
[----:B------:R-:W-:Y:S01]  /*0f00*/  IADD3 R49, P1, P2, R3, UR12, R0 ;  /* 0x0000000c03317c10 */ /* 0x000fe2000fa3e000 */
[C---:B------:R-:W-:Y:S01]  /*0f10*/  IMAD R32, R127.reuse, 0x2, R30 ;  /* 0x000000027f207824 */ /* 0x040fe200078e021e */
[----:B------:R-:W-:Y:S01]  /*0f20*/  SHF.R.S32.HI R0, RZ, 0x1f, R0 ;  /* 0x0000001fff007819 */ /* 0x000fe20000011400 */
[----:B------:R-:W-:Y:S01]  /*0f30*/  IMAD R143, R66, 0x4, R141 ;  /* 0x00000004428f7824 */ /* 0x000fe200078e028d */
[----:B------:R-:W-:Y:S01]  /*0f40*/  IADD3.X R64, R2, UR5, R29, P3, P4 ;  /* 0x0000000502407c10 */ /* 0x000fe20009fe841d */
[----:B------:R-:W-:Y:S01]  /*0f50*/  IMAD R34, R127, 0x2, R32 ;  /* 0x000000027f227824 */ /* 0x000fe200078e0220 */
[----:B------:R-:W-:Y:S01]  /*0f60*/  IADD3.X R51, R7, UR13, R0, P1, P2 ;  /* 0x0000000d07337c10 */ /* 0x000fe20008fe4400 */
[----:B------:R-:W-:Y:S01]  /*0f70*/  IMAD R145, R66, 0x4, R143 ;  /* 0x0000000442917824 */ /* 0x000fe200078e028f */
[-C--:B------:R-:W-:Y:S01]  /*0f80*/  IADD3 R2, P3, R6, R49.reuse, RZ ;  /* 0x0000003106027210 */ /* 0x080fe20007f7e0ff */
[C---:B------:R-:W-:Y:S01]  /*0f90*/  IMAD R36, R127.reuse, 0x2, R34 ;  /* 0x000000027f247824 */ /* 0x040fe200078e0222 */
[-C--:B------:R-:W-:Y:S01]  /*0fa0*/  IADD3 R3, P4, R8, R49.reuse, RZ ;  /* 0x0000003108037210 */ /* 0x080fe20007f9e0ff */
[----:B------:R-:W-:Y:S01]  /*0fb0*/  IMAD.IADD R200, R46, 0x1, R11 ;  /* 0x000000012ec87824 */ /* 0x000fe200078e020b */
[----:B------:R-:W-:Y:S01]  /*0fc0*/  IADD3 R0, P2, R4, R49, RZ ;  /* 0x0000003104007210 */ /* 0x000fe20007f5e0ff */
[C---:B------:R-:W-:Y:S01]  /*0fd0*/  IMAD R38, R127.reuse, 0x2, R36 ;  /* 0x000000027f267824 */ /* 0x040fe200078e0224 */
[-C--:B------:R-:W-:Y:S01]  /*0fe0*/  LEA.HI.X.SX32 R5, R6, R51.reuse, 0x1, P3 ;  /* 0x0000003306057211 */ /* 0x080fe200018f0eff */
[----:B------:R-:W-:Y:S01]  /*0ff0*/  IMAD R147, R66, 0x4, R145 ;  /* 0x0000000442937824 */ /* 0x000fe200078e0291 */
[----:B------:R-:W-:Y:S01]  /*1000*/  LEA.HI.X.SX32 R6, R8, R51, 0x1, P4 ;  /* 0x0000003308067211 */ /* 0x000fe200020f0eff */
[C---:B------:R-:W-:Y:S01]  /*1010*/  IMAD R40, R127.reuse, 0x2, R38 ;  /* 0x000000027f287824 */ /* 0x040fe200078e0226 */
[----:B------:R-:W-:Y:S01]  /*1020*/  IADD3 R8, P3, R12, R49, RZ ;  /* 0x000000310c087210 */ /* 0x000fe20007f7e0ff */
[----:B------:R-:W-:Y:S01]  /*1030*/  IMAD R149, R66, 0x4, R147 ;  /* 0x0000000442957824 */ /* 0x000fe200078e0293 */
[----:B------:R-:W-:Y:S01]  /*1040*/  LEA.HI.X.SX32 R4, R4, R51, 0x1, P2 ;  /* 0x0000003304047211 */ /* 0x000fe200010f0eff */
[C---:B------:R-:W-:Y:S01]  /*1050*/  IMAD R42, R127.reuse, 0x2, R40 ;  /* 0x000000027f2a7824 */ /* 0x040fe200078e0228 */
[-C--:B------:R-:W-:Y:S01]  /*1060*/  IADD3 R9, P4, R14, R49.reuse, RZ ;  /* 0x000000310e097210 */ /* 0x080fe20007f9e0ff */
[----:B------:R-:W-:Y:S01]  /*1070*/  IMAD R151, R66, 0x4, R149 ;  /* 0x0000000442977824 */ /* 0x000fe200078e0295 */
[----:B------:R-:W-:Y:S01]  /*1080*/  IADD3 R7, P2, R10, R49, RZ ;  /* 0x000000310a077210 */ /* 0x000fe20007f5e0ff */
[C---:B------:R-:W-:Y:S01]  /*1090*/  IMAD R44, R127.reuse, 0x2, R42 ;  /* 0x000000027f2c7824 */ /* 0x040fe200078e022a */
[-C--:B------:R-:W-:Y:S01]  /*10a0*/  LEA.HI.X.SX32 R11, R12, R51.reuse, 0x1, P3 ;  /* 0x000000330c0b7211 */ /* 0x080fe200018f0eff */
[----:B------:R-:W-:Y:S01]  /*10b0*/  IMAD R153, R66, 0x4, R151 ;  /* 0x0000000442997824 */ /* 0x000fe200078e0297 */
[-C--:B------:R-:W-:Y:S01]  /*10c0*/  LEA.HI.X.SX32 R12, R14, R51.reuse, 0x1, P4 ;  /* 0x000000330e0c7211 */ /* 0x080fe200020f0eff */
[C---:B------:R-:W-:Y:S01]  /*10d0*/  IMAD R46, R127.reuse, 0x2, R44 ;  /* 0x000000027f2e7824 */ /* 0x040fe200078e022c */
[----:B------:R-:W-:Y:S01]  /*10e0*/  LEA.HI.X.SX32 R10, R10, R51, 0x1, P2 ;  /* 0x000000330a0a7211 */ /* 0x000fe200010f0eff */
[----:B------:R-:W-:Y:S01]  /*10f0*/  IMAD R157, R66, 0x4, R153 ;  /* 0x00000004429d7824 */ /* 0x000fe200078e0299 */
[-C--:B------:R-:W-:Y:S01]  /*1100*/  IADD3 R14, P3, R18, R49.reuse, RZ ;  /* 0x00000031120e7210 */ /* 0x080fe20007f7e0ff */
        /* <DEDUP_REMOVED lines=40> */
[----:B------:R-:W-:Y:S01]  /*1390*/  IMAD R127, R127, 0x2, R62 ;  /* 0x000000027f7f7824 */ /* 0x000fe200078e023e */
[-C--:B------:R-:W-:Y:S01]  /*13a0*/  LEA.HI.X.SX32 R37, R38, R51.reuse, 0x1, P2 ;  /* 0x0000003326257211 */ /* 0x080fe200010f0eff */
[----:B------:R-:W-:Y:S01]  /*13b0*/  IMAD R179, R66, 0x4, R177 ;  /* 0x0000000442b37824 */ /* 0x000fe200078e02b1 */
[-C--:B------:R-:W-:Y:S01]  /*13c0*/  LEA.HI.X.SX32 R38, R40, R51.reuse, 0x1, P3 ;  /* 0x0000003328267211 */ /* 0x080fe200018f0eff */
[----:B------:R-:W-:Y:S01]  /*13d0*/  IMAD.MOV.U32 R216, RZ, RZ, -0x800000 ;  /* 0xff800000ffd87424 */ /* 0x000fe200078e00ff */
[----:B------:R-:W-:Y:S01]  /*13e0*/  LEA.HI.X.SX32 R39, R42, R51, 0x1, P4 ;  /* 0x000000332a277211 */ /* 0x000fe200020f0eff */
[----:B------:R-:W-:Y:S01]  /*13f0*/  IMAD R181, R66, 0x4, R179 ;  /* 0x0000000442b57824 */ /* 0x000fe200078e02b3 */
[-C--:B------:R-:W-:Y:S01]  /*1400*/  IADD3 R41, P2, R46, R49.reuse, RZ ;  /* 0x000000312e297210 */ /* 0x080fe20007f5e0ff */
[----:B------:R-:W-:Y:S01]  /*1410*/  IMAD.MOV.U32 R215, RZ, RZ, -0x800000 ;  /* 0xff800000ffd77424 */ /* 0x000fe200078e00ff */
[----:B------:R-:W-:Y:S01]  /*1420*/  IADD3 R42, P3, R48, R49, RZ ;  /* 0x00000031302a7210 */ /* 0x000fe20007f7e0ff */
[----:B------:R-:W-:Y:S01]  /*1430*/  IMAD R183, R66, 0x4, R181 ;  /* 0x0000000442b77824 */ /* 0x000fe200078e02b5 */
[-C--:B------:R-:W-:Y:S01]  /*1440*/  LEA.HI.X.SX32 R45, R46, R51.reuse, 0x1, P2 ;  /* 0x000000332e2d7211 */ /* 0x080fe200010f0eff */
[----:B------:R-:W-:Y:S01]  /*1450*/  IMAD.MOV.U32 R214, RZ, RZ, -0x800000 ;  /* 0xff800000ffd67424 */ /* 0x000fe200078e00ff */
[----:B------:R-:W-:Y:S01]  /*1460*/  LEA.HI.X.SX32 R46, R48, R51, 0x1, P3 ;  /* 0x00000033302e7211 */ /* 0x000fe200018f0eff */
[----:B------:R-:W-:Y:S01]  /*1470*/  IMAD R185, R66, 0x4, R183 ;  /* 0x0000000442b97824 */ /* 0x000fe200078e02b7 */
[-C--:B------:R-:W-:Y:S01]  /*1480*/  IADD3 R114, P3, R116, R49.reuse, RZ ;  /* 0x0000003174727210 */ /* 0x080fe20007f7e0ff */
[----:B------:R-:W-:Y:S01]  /*1490*/  IMAD.MOV.U32 R209, RZ, RZ, 0x3f800000 ;  /* 0x3f800000ffd17424 */ /* 0x000fe200078e00ff */
[----:B------:R-:W-:Y:S01]  /*14a0*/  IADD3 R113, P2, R52, R49, RZ ;  /* 0x0000003134717210 */ /* 0x000fe20007f5e0ff */
[----:B------:R-:W-:Y:S01]  /*14b0*/  IMAD R187, R66, 0x4, R185 ;  /* 0x0000000442bb7824 */ /* 0x000fe200078e02b9 */
[----:B------:R-:W-:Y:S01]  /*14c0*/  LEA.HI.X.SX32 R116, R116, R51, 0x1, P3 ;  /* 0x0000003374747211 */ /* 0x000fe200018f0eff */
[----:B------:R-:W-:Y:S01]  /*14d0*/  IMAD.MOV.U32 R208, RZ, RZ, 0x3f800000 ;  /* 0x3f800000ffd07424 */ /* 0x000fe200078e00ff */
[----:B------:R-:W-:Y:S01]  /*14e0*/  IADD3 R124, P3, R60, R49, RZ ;  /* 0x000000313c7c7210 */ /* 0x000fe20007f7e0ff */
[----:B------:R-:W-:Y:S01]  /*14f0*/  IMAD R189, R66, 0x4, R187 ;  /* 0x0000000442bd7824 */ /* 0x000fe200078e02bb */
[-C--:B------:R-:W-:Y:S01]  /*1500*/  LEA.HI.X.SX32 R115, R52, R51.reuse, 0x1, P2 ;  /* 0x0000003334737211 */ /* 0x080fe200010f0eff */
[----:B------:R-:W-:Y:S01]  /*1510*/  IMAD.MOV.U32 R207, RZ, RZ, 0x3f800000 ;  /* 0x3f800000ffcf7424 */ /* 0x000fe200078e00ff */
[----:B------:R-:W-:Y:S01]  /*1520*/  LEA.HI.X.SX32 R123, R60, R51, 0x1, P3 ;  /* 0x000000333c7b7211 */ /* 0x000fe200018f0eff */
[C---:B------:R-:W-:Y:S01]  /*1530*/  IMAD R191, R66.reuse, 0x4, R189 ;  /* 0x0000000442bf7824 */ /* 0x040fe200078e02bd */
[-C--:B------:R-:W-:Y:S01]  /*1540*/  IADD3 R136, P3, R135, R194.reuse, RZ ;  /* 0x000000c287887210 */ /* 0x080fe20007f7e0ff */
[----:B------:R-:W-:Y:S01]  /*1550*/  UMOV UR4, URZ ;  /* 0x0000003f00047c82 */ /* 0x000fe20008000000 */
[----:B------:R-:W-:Y:S01]  /*1560*/  IADD3 R130, P1, R129, R194, RZ ;  /* 0x000000c281827210 */ /* 0x000fe20007f3e0ff */
[----:B------:R-:W-:Y:S01]  /*1570*/  IMAD R193, R66, 0x4, R191 ;  /* 0x0000000442c17824 */ /* 0x000fe200078e02bf */
[----:B------:R-:W-:Y:S01]  /*1580*/  LEA.HI.X.SX32 R135, R135, R64, 0x1, P3 ;  /* 0x0000004087877211 */ /* 0x000fe200018f0eff */
[----:B------:R-:W-:Y:S01]  /*1590*/  UMOV UR5, URZ ;  /* 0x0000003f00057c82 */ /* 0x000fe20008000000 */
[C---:B------:R-:W-:Y:S01]  /*15a0*/  IADD3 R142, P3, R141.reuse, R194, RZ ;  /* 0x000000c28d8e7210 */ /* 0x040fe20007f7e0ff */
[----:B------:R-:W-:Y:S01]  /*15b0*/  UMOV UR6, URZ ;  /* 0x0000003f00067c82 */ /* 0x000fe20008000000 */
[C---:B------:R-:W-:Y:S01]  /*15c0*/  IADD3 R122, P2, R58.reuse, R49, RZ ;  /* 0x000000313a7a7210 */ /* 0x040fe20007f5e0ff */
[----:B------:R-:W-:Y:S01]  /*15d0*/  ULDC UR12, c[0x0][0x238] ;  /* 0x00008e00000c7ab9 */ /* 0x000fe20000000800 */
[----:B------:R-:W-:Y:S01]  /*15e0*/  LEA.HI.X.SX32 R141, R141, R64, 0x1, P3 ;  /* 0x000000408d8d7211 */ /* 0x000fe200018f0eff */
[----:B------:R-:W-:Y:S01]  /*15f0*/  ULDC UR13, c[0x0][0x264] ;  /* 0x00009900000d7ab9 */ /* 0x000fe20000000800 */
[----:B------:R-:W-:Y:S01]  /*1600*/  IADD3 R148, P3, R147, R194, RZ ;  /* 0x000000c293947210 */ /* 0x000fe20007f7e0ff */
[----:B------:R-:W-:Y:S01]  /*1610*/  ULDC UR14, c[0x0][0x254] ;  /* 0x00009500000e7ab9 */ /* 0x000fe20000000800 */
[----:B------:R-:W-:-:S02]  /*1620*/  LEA.HI.X.SX32 R121, R58, R51, 0x1, P2 ;  /* 0x000000333a797211 */ /* 0x000fc400010f0eff */
[----:B------:R-:W-:Y:S02]  /*1630*/  LEA.HI.X.SX32 R129, R129, R64, 0x1, P1 ;  /* 0x0000004081817211 */ /* 0x000fe400008f0eff */
[-C--:B------:R-:W-:Y:S02]  /*1640*/  IADD3 R132, P1, R131, R194.reuse, RZ ;  /* 0x000000c283847210 */ /* 0x080fe40007f3e0ff */
[----:B------:R-:W-:Y:S02]  /*1650*/  IADD3 R134, P2, R133, R194, RZ ;  /* 0x000000c285867210 */ /* 0x000fe40007f5e0ff */
[----:B------:R-:W-:Y:S02]  /*1660*/  LEA.HI.X.SX32 R147, R147, R64, 0x1, P3 ;  /* 0x0000004093937211 */ /* 0x000fe400018f0eff */
[----:B------:R-:W-:Y:S02]  /*1670*/  IADD3 R156, P3, R153, R194, RZ ;  /* 0x000000c2999c7210 */ /* 0x000fe40007f7e0ff */
        /* <DEDUP_REMOVED lines=28> */
[----:B------:R-:W-:Y:S02]  /*1840*/  IADD3 R28, P5, R36, R49, RZ ;  /* 0x00000031241c7210 */ /* 0x000fe40007fbe0ff */
[----:B------:R-:W-:Y:S02]  /*1850*/  LEA.HI.X.SX32 R179, R179, R64, 0x1, P3 ;  /* 0x00000040b3b37211 */ /* 0x000fe400018f0eff */
[----:B------:R-:W-:-:S02]  /*1860*/  IADD3 R186, P3, R185, R194, RZ ;  /* 0x000000c2b9ba7210 */ /* 0x000fc40007f7e0ff */
[-C--:B------:R-:W-:Y:S02]  /*1870*/  LEA.HI.X.SX32 R163, R163, R64.reuse, 0x1, P1 ;  /* 0x00000040a3a37211 */ /* 0x080fe400008f0eff */
[----:B------:R-:W-:Y:S02]  /*1880*/  LEA.HI.X.SX32 R165, R165, R64, 0x1, P2 ;  /* 0x00000040a5a57211 */ /* 0x000fe400010f0eff */
[----:B------:R-:W-:Y:S02]  /*1890*/  LEA.HI.X.SX32 R32, R36, R51, 0x1, P5 ;  /* 0x0000003324207211 */ /* 0x000fe400028f0eff */
[-C--:B------:R-:W-:Y:S02]  /*18a0*/  IADD3 R170, P1, R169, R194.reuse, RZ ;  /* 0x000000c2a9aa7210 */ /* 0x080fe40007f3e0ff */
[----:B------:R-:W-:Y:S02]  /*18b0*/  IADD3 R172, P2, R171, R194, RZ ;  /* 0x000000c2abac7210 */ /* 0x000fe40007f5e0ff */
[----:B------:R-:W-:-:S02]  /*18c0*/  IADD3 R36, P5, R44, R49, RZ ;  /* 0x000000312c247210 */ /* 0x000fc40007fbe0ff */
[----:B------:R-:W-:Y:S02]  /*18d0*/  IADD3 R43, P4, R50, R49, RZ ;  /* 0x00000031322b7210 */ /* 0x000fe40007f9e0ff */
[----:B------:R-:W-:Y:S02]  /*18e0*/  LEA.HI.X.SX32 R185, R185, R64, 0x1, P3 ;  /* 0x00000040b9b97211 */ /* 0x000fe400018f0eff */
[----:B------:R-:W-:Y:S02]  /*18f0*/  IADD3 R192, P3, R191, R194, RZ ;  /* 0x000000c2bfc07210 */ /* 0x000fe40007f7e0ff */
[-C--:B------:R-:W-:Y:S02]  /*1900*/  LEA.HI.X.SX32 R169, R169, R64.reuse, 0x1, P1 ;  /* 0x00000040a9a97211 */ /* 0x080fe400008f0eff */
[----:B------:R-:W-:Y:S02]  /*1910*/  LEA.HI.X.SX32 R171, R171, R64, 0x1, P2 ;  /* 0x00000040abab7211 */ /* 0x000fe400010f0eff */
[----:B------:R-:W-:-:S02]  /*1920*/  LEA.HI.X.SX32 R40, R44, R51, 0x1, P5 ;  /* 0x000000332c287211 */ /* 0x000fc400028f0eff */
[----:B------:R-:W-:Y:S02]  /*1930*/  LEA.HI.X.SX32 R47, R50, R51, 0x1, P4 ;  /* 0x00000033322f7211 */ /* 0x000fe400020f0eff */
[-C--:B------:R-:W-:Y:S02]  /*1940*/  IADD3 R176, P1, R175, R194.reuse, RZ ;  /* 0x000000c2afb07210 */ /* 0x080fe40007f3e0ff */
[----:B------:R-:W-:Y:S02]  /*1950*/  IADD3 R178, P2, R177, R194, RZ ;  /* 0x000000c2b1b27210 */ /* 0x000fe40007f5e0ff */
[-C--:B------:R-:W-:Y:S02]  /*1960*/  IADD3 R44, P5, R112, R49.reuse, RZ ;  /* 0x00000031702c7210 */ /* 0x080fe40007fbe0ff */
[----:B------:R-:W-:Y:S02]  /*1970*/  IADD3 R118, P4, R54, R49, RZ ;  /* 0x0000003136767210 */ /* 0x000fe40007f9e0ff */
[----:B------:R-:W-:-:S02]  /*1980*/  LEA.HI.X.SX32 R191, R191, R64, 0x1, P3 ;  /* 0x00000040bfbf7211 */ /* 0x000fc400018f0eff */
[----:B------:R-:W-:Y:S02]  /*1990*/  LOP3.LUT P3, RZ, R195, 0x80, RZ, 0xc0, !PT ;  /* 0x00000080c3ff7812 */ /* 0x000fe4000786c0ff */
[-C--:B------:R-:W-:Y:S02]  /*19a0*/  LEA.HI.X.SX32 R175, R175, R64.reuse, 0x1, P1 ;  /* 0x00000040afaf7211 */ /* 0x080fe400008f0eff */
[----:B------:R-:W-:Y:S02]  /*19b0*/  LEA.HI.X.SX32 R177, R177, R64, 0x1, P2 ;  /* 0x00000040b1b17211 */ /* 0x000fe400010f0eff */
[-C--:B------:R-:W-:Y:S02]  /*19c0*/  LEA.HI.X.SX32 R112, R112, R51.reuse, 0x1, P5 ;  /* 0x0000003370707211 */ /* 0x080fe400028f0eff */
[----:B------:R-:W-:Y:S02]  /*19d0*/  LEA.HI.X.SX32 R117, R54, R51, 0x1, P4 ;  /* 0x0000003336757211 */ /* 0x000fe400020f0eff */
[----:B------:R-:W-:-:S02]  /*19e0*/  IADD3 R182, P1, R181, R194, RZ ;  /* 0x000000c2b5b67210 */ /* 0x000fc40007f3e0ff */
[----:B------:R-:W-:Y:S02]  /*19f0*/  IADD3 R184, P2, R183, R194, RZ ;  /* 0x000000c2b7b87210 */ /* 0x000fe40007f5e0ff */
[-C--:B------:R-:W-:Y:S02]  /*1a00*/  IADD3 R120, P5, R56, R49.reuse, RZ ;  /* 0x0000003138787210 */ /* 0x080fe40007fbe0ff */
[----:B------:R-:W-:Y:S02]  /*1a10*/  IADD3 R126, P4, R62, R49, RZ ;  /* 0x000000313e7e7210 */ /* 0x000fe40007f9e0ff */
[----:B------:R-:W-:Y:S02]  /*1a20*/  SEL R206, RZ, 0x90, !P3 ;  /* 0x00000090ffce7807 */ /* 0x000fe40005800000 */
[-C--:B------:R-:W-:Y:S02]  /*1a30*/  LEA.HI.X.SX32 R181, R181, R64.reuse, 0x1, P1 ;  /* 0x00000040b5b57211 */ /* 0x080fe400008f0eff */
[----:B------:R-:W-:-:S02]  /*1a40*/  LEA.HI.X.SX32 R183, R183, R64, 0x1, P2 ;  /* 0x00000040b7b77211 */ /* 0x000fc400010f0eff */
[-C--:B------:R-:W-:Y:S02]  /*1a50*/  LEA.HI.X.SX32 R119, R56, R51.reuse, 0x1, P5 ;  /* 0x0000003338777211 */ /* 0x080fe400028f0eff */
[----:B------:R-:W-:Y:S02]  /*1a60*/  LEA.HI.X.SX32 R125, R62, R51, 0x1, P4 ;  /* 0x000000333e7d7211 */ /* 0x000fe400020f0eff */
[-C--:B------:R-:W-:Y:S02]  /*1a70*/  IADD3 R188, P1, R187, R194.reuse, RZ ;  /* 0x000000c2bbbc7210 */ /* 0x080fe40007f3e0ff */
[-C--:B------:R-:W-:Y:S02]  /*1a80*/  IADD3 R190, P2, R189, R194.reuse, RZ ;  /* 0x000000c2bdbe7210 */ /* 0x080fe40007f5e0ff */
[----:B------:R-:W-:Y:S02]  /*1a90*/  IADD3 R128, P5, R127, R49, RZ ;  /* 0x000000317f807210 */ /* 0x000fe40007fbe0ff */
[----:B------:R-:W-:-:S02]  /*1aa0*/  IADD3 R194, P4, R193, R194, RZ ;  /* 0x000000c2c1c27210 */ /* 0x000fc40007f9e0ff */
[----:B------:R-:W-:Y:S02]  /*1ab0*/  LOP3.LUT R206, R206, 0x7f, R195, 0x78, !PT ;  /* 0x0000007fcece7812 */ /* 0x000fe400078e78c3 */
[-C--:B------:R-:W-:Y:S02]  /*1ac0*/  LEA.HI.X.SX32 R187, R187, R64.reuse, 0x1, P1 ;  /* 0x00000040bbbb7211 */ /* 0x080fe400008f0eff */
[-C--:B------:R-:W-:Y:S02]  /*1ad0*/  LEA.HI.X.SX32 R189, R189, R64.reuse, 0x1, P2 ;  /* 0x00000040bdbd7211 */ /* 0x080fe400010f0eff */
[----:B------:R-:W-:Y:S02]  /*1ae0*/  LEA.HI.X.SX32 R127, R127, R51, 0x1, P5 ;  /* 0x000000337f7f7211 */ /* 0x000fe400028f0eff */
[----:B------:R-:W-:Y:S02]  /*1af0*/  LEA.HI.X.SX32 R193, R193, R64, 0x1, P4 ;  /* 0x00000040c1c17211 */ /* 0x000fe400020f0eff */
[----:B------:R-:W-:-:S02]  /*1b00*/  LOP3.LUT P1, RZ, R195, 0x7, RZ, 0xc0, !PT ;  /* 0x00000007c3ff7812 */ /* 0x000fc4000782c0ff */
[----:B------:R-:W-:Y:S02]  /*1b10*/  LOP3.LUT P2, RZ, R195, 0x3, RZ, 0xc0, !PT ;  /* 0x00000003c3ff7812 */ /* 0x000fe4000784c0ff */
[----:B------:R-:W-:Y:S02]  /*1b20*/  LOP3.LUT R205, R206, 0x20, RZ, 0x3c, !PT ;  /* 0x00000020cecd7812 */ /* 0x000fe400078e3cff */
[----:B------:R-:W-:Y:S02]  /*1b30*/  LOP3.LUT R203, R204, 0x40, RZ, 0x3c, !PT ;  /* 0x00000040cccb7812 */ /* 0x000fe400078e3cff */
[----:B------:R-:W-:-:S07]  /*1b40*/  LOP3.LUT R201, R202, 0x20, RZ, 0x3c, !PT ;  /* 0x00000020cac97812 */ /* 0x000fce00078e3cff */
.L_x_1:
[----:B------:R-:W-:Y:S02]  /*1b50*/  USHF.R.S32.HI UR9, URZ, 0x1f, UR4 ;  /* 0x0000001f3f097899 */ /* 0x000fe40008011404 */
[----:B------:R-:W-:Y:S02]  /*1b60*/  IADD3 R54, P3, R0, UR4, RZ ;  /* 0x0000000400367c10 */ /* 0x000fe4000ff7e0ff */
[----:B------:R-:W-:Y:S02]  /*1b70*/  IADD3 R52, P4, R2, UR4, RZ ;  /* 0x0000000402347c10 */ /* 0x000fe4000ff9e0ff */
[----:B------:R-:W-:Y:S02]  /*1b80*/  IADD3.X R55, R4, UR9, RZ, P3, !PT ;  /* 0x0000000904377c10 */ /* 0x000fe40009ffe4ff */
[----:B------:R-:W-:Y:S02]  /*1b90*/  IADD3 R50, P3, R3, UR4, RZ ;  /* 0x0000000403327c10 */ /* 0x000fe4000ff7e0ff */
[----:B------:R-:W-:Y:S01]  /*1ba0*/  IADD3.X R53, R5, UR9, RZ, P4, !PT ;  /* 0x0000000905357c10 */ /* 0x000fe2000a7fe4ff */
[----:B------:R0:W2:Y:S01]  /*1bb0*/  LDG.E.U8 R63, desc[UR10][R54.64] ;  /* 0x0000000a363f7981 */ /* 0x0000a2000c1e1100 */
[----:B------:R-:W-:-:S02]  /*1bc0*/  IADD3.X R51, R6, UR9, RZ, P3, !PT ;  /* 0x0000000906337c10 */ /* 0x000fc40009ffe4ff */
[----:B------:R-:W-:Y:S01]  /*1bd0*/  IADD3 R48, P4, R7, UR4, RZ ;  /* 0x0000000407307c10 */ /* 0x000fe2000ff9e0ff */
[----:B------:R1:W3:Y:S01]  /*1be0*/  LDG.E.U8 R62, desc[UR10][R52.64] ;  /* 0x0000000a343e7981 */ /* 0x0002e2000c1e1100 */
[----:B------:R-:W-:Y:S02]  /*1bf0*/  IADD3 R60, P3, R8, UR4, RZ ;  /* 0x00000004083c7c10 */ /* 0x000fe4000ff7e0ff */
[----:B------:R-:W-:Y:S01]  /*1c00*/  IADD3.X R49, R10, UR9, RZ, P4, !PT ;  /* 0x000000090a317c10 */ /* 0x000fe2000a7fe4ff */
[----:B------:R4:W5:Y:S01]  /*1c10*/  LDG.E.U8 R64, desc[UR10][R50.64] ;  /* 0x0000000a32407981 */ /* 0x000962000c1e1100 */
[----:B------:R-:W-:Y:S02]  /*1c20*/  IADD3.X R61, R11, UR9, RZ, P3, !PT ;  /* 0x000000090b3d7c10 */ /* 0x000fe40009ffe4ff */
[----:B------:R-:W-:Y:S01]  /*1c30*/  IADD3 R58, P4, R9, UR4, RZ ;  /* 0x00000004093a7c10 */ /* 0x000fe2000ff9e0ff */
[----:B------:R4:W5:Y:S01]  /*1c40*/  LDG.E.U8 R65, desc[UR10][R48.64] ;  /* 0x0000000a30417981 */ /* 0x000962000c1e1100 */
[----:B------:R-:W-:-:S02]  /*1c50*/  IADD3 R56, P3, R13, UR4, RZ ;  /* 0x000000040d387c10 */ /* 0x000fc4000ff7e0ff */
[----:B------:R-:W-:Y:S01]  /*1c60*/  IADD3.X R59, R12, UR9, RZ, P4, !PT ;  /* 0x000000090c3b7c10 */ /* 0x000fe2000a7fe4ff */
[----:B------:R4:W3:Y:S01]  /*1c70*/  LDG.E.U8 R67, desc[UR10][R60.64] ;  /* 0x0000000a3c437981 */ /* 0x0008e2000c1e1100 */
[----:B------:R-:W-:Y:S02]  /*1c80*/  IADD3.X R57, R16, UR9, RZ, P3, !PT ;  /* 0x0000000910397c10 */ /* 0x000fe40009ffe4ff */
[----:B0-----:R-:W-:Y:S01]  /*1c90*/  IADD3 R54, P4, R14, UR4, RZ ;  /* 0x000000040e367c10 */ /* 0x001fe2000ff9e0ff */
[----:B------:R0:W5:Y:S01]  /*1ca0*/  LDG.E.U8 R66, desc[UR10][R58.64] ;  /* 0x0000000a3a427981 */ /* 0x000162000c1e1100 */
[----:B-1----:R-:W-:Y:S02]  /*1cb0*/  IADD3 R52, P3, R15, UR4, RZ ;  /* 0x000000040f347c10 */ /* 0x002fe4000ff7e0ff */
[----:B------:R-:W-:Y:S01]  /*1cc0*/  IADD3.X R55, R17, UR9, RZ, P4, !PT ;  /* 0x0000000911377c10 */ /* 0x000fe2000a7fe4ff */
[----:B------:R1:W5:Y:S01]  /*1cd0*/  LDG.E.U8 R84, desc[UR10][R56.64] ;  /* 0x0000000a38547981 */ /* 0x000362000c1e1100 */
[----:B------:R-:W-:-:S02]  /*1ce0*/  IADD3.X R53, R18, UR9, RZ, P3, !PT ;  /* 0x0000000912357c10 */ /* 0x000fc40009ffe4ff */
[----:B----4-:R-:W-:Y:S01]  /*1cf0*/  IADD3 R50, P4, R19, UR4, RZ ;  /* 0x0000000413327c10 */ /* 0x010fe2000ff9e0ff */
[----:B------:R4:W5:Y:S01]  /*1d00*/  LDG.E.U8 R85, desc[UR10][R54.64] ;  /* 0x0000000a36557981 */ /* 0x000962000c1e1100 */
[----:B------:R-:W-:Y:S02]  /*1d10*/  IADD3 R48, P3, R20, UR4, RZ ;  /* 0x0000000414307c10 */ /* 0x000fe4000ff7e0ff */
[----:B------:R-:W-:Y:S01]  /*1d20*/  IADD3.X R51, R22, UR9, RZ, P4, !PT ;  /* 0x0000000916337c10 */ /* 0x000fe2000a7fe4ff */
[----:B------:R4:W5:Y:S01]  /*1d30*/  LDG.E.U8 R87, desc[UR10][R52.64] ;  /* 0x0000000a34577981 */ /* 0x000962000c1e1100 */
[----:B------:R-:W-:Y:S02]  /*1d40*/  IADD3.X R49, R23, UR9, RZ, P3, !PT ;  /* 0x0000000917317c10 */ /* 0x000fe40009ffe4ff */
[----:B------:R-:W-:Y:S01]  /*1d50*/  IADD3 R60, P4, R21, UR4, RZ ;  /* 0x00000004153c7c10 */ /* 0x000fe2000ff9e0ff */
[----:B------:R4:W5:Y:S01]  /*1d60*/  LDG.E.U8 R86, desc[UR10][R50.64] ;  /* 0x0000000a32567981 */ /* 0x000962000c1e1100 */
[----:B0-----:R-:W-:-:S02]  /*1d70*/  IADD3 R58, P3, R25, UR4, RZ ;  /* 0x00000004193a7c10 */ /* 0x001fc4000ff7e0ff */
[----:B------:R-:W-:Y:S01]  /*1d80*/  IADD3.X R61, R24, UR9, RZ, P4, !PT ;  /* 0x00000009183d7c10 */ /* 0x000fe2000a7fe4ff */
[----:B------:R0:W5:Y:S01]  /*1d90*/  LDG.E.U8 R88, desc[UR10][R48.64] ;  /* 0x0000000a30587981 */ /* 0x000162000c1e1100 */
[----:B------:R-:W-:Y:S02]  /*1da0*/  IADD3.X R59, R29, UR9, RZ, P3, !PT ;  /* 0x000000091d3b7c10 */ /* 0x000fe40009ffe4ff */
[----:B-1----:R-:W-:Y:S01]  /*1db0*/  IADD3 R56, P4, R26, UR4, RZ ;  /* 0x000000041a387c10 */ /* 0x002fe2000ff9e0ff */
[----:B------:R1:W5:Y:S01]  /*1dc0*/  LDG.E.U8 R96, desc[UR10][R60.64] ;  /* 0x0000000a3c607981 */ /* 0x000362000c1e1100 */
[----:B----4-:R-:W-:Y:S02]  /*1dd0*/  IADD3 R54, P3, R27, UR4, RZ ;  /* 0x000000041b367c10 */ /* 0x010fe4000ff7e0ff */
[----:B------:R-:W-:Y:S01]  /*1de0*/  IADD3.X R57, R30, UR9, RZ, P4, !PT ;  /* 0x000000091e397c10 */ /* 0x000fe2000a7fe4ff */
[----:B------:R4:W5:Y:S01]  /*1df0*/  LDG.E.U8 R89, desc[UR10][R58.64] ;  /* 0x0000000a3a597981 */ /* 0x000962000c1e1100 */
[----:B------:R-:W-:-:S02]  /*1e00*/  IADD3.X R55, R31, UR9, RZ, P3, !PT ;  /* 0x000000091f377c10 */ /* 0x000fc40009ffe4ff */
[----:B------:R-:W-:Y:S01]  /*1e10*/  IADD3 R52, P4, R28, UR4, RZ ;  /* 0x000000041c347c10 */ /* 0x000fe2000ff9e0ff */
[----:B------:R4:W5:Y:S01]  /*1e20*/  LDG.E.U8 R90, desc[UR10][R56.64] ;  /* 0x0000000a385a7981 */ /* 0x000962000c1e1100 */
[----:B------:R-:W-:Y:S02]  /*1e30*/  IADD3 R50, P3, R33, UR4, RZ ;  /* 0x0000000421327c10 */ /* 0x000fe4000ff7e0ff */
[----:B------:R-:W-:Y:S01]  /*1e40*/  IADD3.X R53, R32, UR9, RZ, P4, !PT ;  /* 0x0000000920357c10 */ /* 0x000fe2000a7fe4ff */
[----:B------:R4:W5:Y:S01]  /*1e50*/  LDG.E.U8 R91, desc[UR10][R54.64] ;  /* 0x0000000a365b7981 */ /* 0x000962000c1e1100 */
[----:B------:R-:W-:Y:S02]  /*1e60*/  IADD3.X R51, R37, UR9, RZ, P3, !PT ;  /* 0x0000000925337c10 */ /* 0x000fe40009ffe4ff */
[----:B0-----:R-:W-:Y:S01]  /*1e70*/  IADD3 R48, P4, R34, UR4, RZ ;  /* 0x0000000422307c10 */ /* 0x001fe2000ff9e0ff */
[----:B------:R0:W5:Y:S01]  /*1e80*/  LDG.E.U8 R104, desc[UR10][R52.64] ;  /* 0x0000000a34687981 */ /* 0x000162000c1e1100 */
[----:B-1----:R-:W-:-:S02]  /*1e90*/  IADD3 R60, P3, R35, UR4, RZ ;  /* 0x00000004233c7c10 */ /* 0x002fc4000ff7e0ff */
[----:B------:R-:W-:Y:S01]  /*1ea0*/  IADD3.X R49, R38, UR9, RZ, P4, !PT ;  /* 0x0000000926317c10 */ /* 0x000fe2000a7fe4ff */
[----:B------:R1:W5:Y:S01]  /*1eb0*/  LDG.E.U8 R93, desc[UR10][R50.64] ;  /* 0x0000000a325d7981 */ /* 0x000362000c1e1100 */
[----:B------:R-:W-:Y:S02]  /*1ec0*/  IADD3.X R61, R39, UR9, RZ, P3, !PT ;  /* 0x00000009273d7c10 */ /* 0x000fe40009ffe4ff */
[----:B----4-:R-:W-:Y:S01]  /*1ed0*/  IADD3 R58, P4, R41, UR4, RZ ;  /* 0x00000004293a7c10 */ /* 0x010fe2000ff9e0ff */
[----:B------:R4:W5:Y:S01]  /*1ee0*/  LDG.E.U8 R92, desc[UR10][R48.64] ;  /* 0x0000000a305c7981 */ /* 0x000962000c1e1100 */
[----:B------:R-:W-:Y:S02]  /*1ef0*/  IADD3 R56, P3, R42, UR4, RZ ;  /* 0x000000042a387c10 */ /* 0x000fe4000ff7e0ff */
[----:B------:R-:W-:Y:S01]  /*1f00*/  IADD3.X R59, R45, UR9, RZ, P4, !PT ;  /* 0x000000092d3b7c10 */ /* 0x000fe2000a7fe4ff */
[----:B------:R4:W5:Y:S01]  /*1f10*/  LDG.E.U8 R94, desc[UR10][R60.64] ;  /* 0x0000000a3c5e7981 */ /* 0x000962000c1e1100 */
[----:B------:R-:W-:-:S02]  /*1f20*/  IADD3.X R57, R46, UR9, RZ, P3, !PT ;  /* 0x000000092e397c10 */ /* 0x000fc40009ffe4ff */
[----:B------:R-:W-:Y:S01]  /*1f30*/  IADD3 R54, P4, R43, UR4, RZ ;  /* 0x000000042b367c10 */ /* 0x000fe2000ff9e0ff */
[----:B------:R4:W5:Y:S01]  /*1f40*/  LDG.E.U8 R95, desc[UR10][R58.64] ;  /* 0x0000000a3a5f7981 */ /* 0x000962000c1e1100 */
[----:B0-----:R-:W-:Y:S02]  /*1f50*/  IADD3 R52, P3, R113, UR4, RZ ;  /* 0x0000000471347c10 */ /* 0x001fe4000ff7e0ff */
[----:B------:R-:W-:Y:S01]  /*1f60*/  IADD3.X R55, R47, UR9, RZ, P4, !PT ;  /* 0x000000092f377c10 */ /* 0x000fe2000a7fe4ff */
[----:B------:R0:W5:Y:S01]  /*1f70*/  LDG.E.U8 R98, desc[UR10][R56.64] ;  /* 0x0000000a38627981 */ /* 0x000162000c1e1100 */
[----:B------:R-:W-:Y:S02]  /*1f80*/  IADD3.X R53, R115, UR9, RZ, P3, !PT ;  /* 0x0000000973357c10 */ /* 0x000fe40009ffe4ff */
[----:B-1----:R-:W-:Y:S01]  /*1f90*/  IADD3 R50, P4, R122, UR4, RZ ;  /* 0x000000047a327c10 */ /* 0x002fe2000ff9e0ff */
[----:B------:R1:W5:Y:S01]  /*1fa0*/  LDG.E.U8 R97, desc[UR10][R54.64] ;  /* 0x0000000a36617981 */ /* 0x000362000c1e1100 */
[----:B----4-:R-:W-:-:S02]  /*1fb0*/  IADD3 R48, P3, R114, UR4, RZ ;  /* 0x0000000472307c10 */ /* 0x010fc4000ff7e0ff */
[----:B------:R-:W-:Y:S01]  /*1fc0*/  IADD3.X R51, R121, UR9, RZ, P4, !PT ;  /* 0x0000000979337c10 */ /* 0x000fe2000a7fe4ff */
[----:B------:R4:W5:Y:S01]  /*1fd0*/  LDG.E.U8 R99, desc[UR10][R52.64] ;  /* 0x0000000a34637981 */ /* 0x000962000c1e1100 */
[----:B------:R-:W-:Y:S02]  /*1fe0*/  IADD3.X R49, R116, UR9, RZ, P3, !PT ;  /* 0x0000000974317c10 */ /* 0x000fe40009ffe4ff */
[----:B------:R-:W-:Y:S01]  /*1ff0*/  IADD3 R60, P4, R118, UR4, RZ ;  /* 0x00000004763c7c10 */ /* 0x000fe2000ff9e0ff */
[----:B------:R4:W5:Y:S01]  /*2000*/  LDG.E.U8 R101, desc[UR10][R50.64] ;  /* 0x0000000a32657981 */ /* 0x000962000c1e1100 */
[----:B------:R-:W-:Y:S02]  /*2010*/  IADD3 R58, P3, R124, UR4, RZ ;  /* 0x000000047c3a7c10 */ /* 0x000fe4000ff7e0ff */
[----:B------:R-:W-:Y:S01]  /*2020*/  IADD3.X R61, R117, UR9, RZ, P4, !PT ;  /* 0x00000009753d7c10 */ /* 0x000fe2000a7fe4ff */
[----:B------:R4:W5:Y:S01]  /*2030*/  LDG.E.U8 R100, desc[UR10][R48.64] ;  /* 0x0000000a30647981 */ /* 0x000962000c1e1100 */
[----:B------:R-:W-:-:S02]  /*2040*/  IADD3.X R59, R123, UR9, RZ, P3, !PT ;  /* 0x000000097b3b7c10 */ /* 0x000fc40009ffe4ff */
[----:B0-----:R-:W-:Y:S01]  /*2050*/  IADD3 R56, P4, R126, UR4, RZ ;  /* 0x000000047e387c10 */ /* 0x001fe2000ff9e0ff */
[----:B------:R-:W5:Y:S01]  /*2060*/  LDG.E.U8 R60, desc[UR10][R60.64] ;  /* 0x0000000a3c3c7981 */ /* 0x000f62000c1e1100 */
[----:B-1----:R-:W-:Y:S02]  /*2070*/  IADD3 R54, P3, R36, UR4, RZ ;  /* 0x0000000424367c10 */ /* 0x002fe4000ff7e0ff */
[----:B------:R-:W-:Y:S01]  /*2080*/  IADD3.X R57, R125, UR9, RZ, P4, !PT ;  /* 0x000000097d397c10 */ /* 0x000fe2000a7fe4ff */
[----:B------:R-:W5:Y:S01]  /*2090*/  LDG.E.U8 R102, desc[UR10][R58.64] ;  /* 0x0000000a3a667981 */ /* 0x000f62000c1e1100 */
[----:B------:R-:W-:Y:S02]  /*20a0*/  IADD3.X R55, R40, UR9, RZ, P3, !PT ;  /* 0x0000000928377c10 */ /* 0x000fe40009ffe4ff */
[----:B----4-:R-:W-:Y:S01]  /*20b0*/  IADD3 R52, P4, R44, UR4, RZ ;  /* 0x000000042c347c10 */ /* 0x010fe2000ff9e0ff */
[----:B------:R-:W4:Y:S01]  /*20c0*/  LDG.E.U8 R56, desc[UR10][R56.64] ;  /* 0x0000000a38387981 */ /* 0x000f22000c1e1100 */
[----:B------:R-:W-:-:S02]  /*20d0*/  IADD3 R50, P5, R120, UR4, RZ ;  /* 0x0000000478327c10 */ /* 0x000fc4000ffbe0ff */
[----:B------:R-:W-:Y:S01]  /*20e0*/  IADD3 R48, P3, R128, UR4, RZ ;  /* 0x0000000480307c10 */ /* 0x000fe2000ff7e0ff */
[----:B------:R0:W4:Y:S01]  /*20f0*/  LDG.E.U8 R54, desc[UR10][R54.64] ;  /* 0x0000000a36367981 */ /* 0x000122000c1e1100 */
[----:B------:R-:W-:Y:S02]  /*2100*/  IADD3.X R53, R112, UR9, RZ, P4, !PT ;  /* 0x0000000970357c10 */ /* 0x000fe4000a7fe4ff */
[----:B------:R-:W-:Y:S02]  /*2110*/  IADD3.X R51, R119, UR9, RZ, P5, !PT ;  /* 0x0000000977337c10 */ /* 0x000fe4000affe4ff */
[----:B------:R-:W-:Y:S01]  /*2120*/  IADD3.X R49, R127, UR9, RZ, P3, !PT ;  /* 0x000000097f317c10 */ /* 0x000fe20009ffe4ff */
[----:B------:R1:W4:Y:S04]  /*2130*/  LDG.E.U8 R52, desc[UR10][R52.64] ;  /* 0x0000000a34347981 */ /* 0x000328000c1e1100 */
[----:B------:R-:W4:Y:S04]  /*2140*/  LDG.E.U8 R58, desc[UR10][R50.64] ;  /* 0x0000000a323a7981 */ /* 0x000f28000c1e1100 */
[----:B------:R-:W4:Y:S01]  /*2150*/  LDG.E.U8 R59, desc[UR10][R48.64] ;  /* 0x0000000a303b7981 */ /* 0x000f22000c1e1100 */
[----:B------:R-:W-:Y:S01]  /*2160*/  BAR.SYNC.DEFER_BLOCKING 0x0 ;  /* 0x0000000000007b1d */ /* 0x000fe20000010000 */
[----:B------:R-:W-:-:S04]  /*2170*/  LOP3.LUT P3, RZ, R195, 0x80, RZ, 0xc0, !PT ;  /* 0x00000080c3ff7812 */ /* 0x000fc8000786c0ff */
[----:B------:R-:W-:-:S04]  /*2180*/  SEL R106, RZ, 0x90, !P3 ;  /* 0x00000090ff6a7807 */ /* 0x000fc80005800000 */
[----:B------:R-:W-:-:S04]  /*2190*/  LOP3.LUT R106, R106, 0x7f, R195, 0x78, !PT ;  /* 0x0000007f6a6a7812 */ /* 0x000fc800078e78c3 */
[C---:B0-----:R-:W-:Y:S02]  /*21a0*/  LOP3.LUT R55, R106.reuse, 0x40, RZ, 0x3c, !PT ;  /* 0x000000406a377812 */ /* 0x041fe400078e3cff */
[----:B-1----:R-:W-:Y:S01]  /*21b0*/  LOP3.LUT R53, R106, 0x60, RZ, 0x3c, !PT ;  /* 0x000000606a357812 */ /* 0x002fe200078e3cff */
[----:B--2---:R-:W-:Y:S04]  /*21c0*/  STS.U8 [R206+UR7+0x2000], R63 ;  /* 0x0020003fce007988 */ /* 0x004fe80008000007 */
[----:B---3--:R-:W-:Y:S04]  /*21d0*/  STS.U8 [R206+UR7+0x2400], R67 ;  /* 0x00240043ce007988 */ /* 0x008fe80008000007 */
[----:B-----5:R-:W-:Y:S04]  /*21e0*/  STS.U8 [R206+UR7+0x2800], R87 ;  /* 0x00280057ce007988 */ /* 0x020fe80008000007 */
[----:B------:R-:W-:Y:S04]  /*21f0*/  STS.U8 [R206+UR7+0x2c00], R89 ;  /* 0x002c0059ce007988 */ /* 0x000fe80008000007 */
        /* <DEDUP_REMOVED lines=19> */
[----:B----4-:R-:W-:Y:S04]  /*2330*/  STS.U8 [R55+UR7+0x3e00], R56 ;  /* 0x003e003837007988 */ /* 0x010fe80008000007 */
[----:B------:R-:W-:Y:S04]  /*2340*/  STS.U8 [R53+UR7+0x2300], R65 ;  /* 0x0023004135007988 */ /* 0x000fe80008000007 */
[----:B------:R-:W-:Y:S04]  /*2350*/  STS.U8 [R53+UR7+0x2700], R85 ;  /* 0x0027005535007988 */ /* 0x000fe80008000007 */
[----:B------:R-:W-:Y:S04]  /*2360*/  STS.U8 [R53+UR7+0x2b00], R96 ;  /* 0x002b006035007988 */ /* 0x000fe80008000007 */
[----:B------:R-:W-:Y:S04]  /*2370*/  STS.U8 [R53+UR7+0x2f00], R104 ;  /* 0x002f006835007988 */ /* 0x000fe80008000007 */
[----:B------:R-:W-:Y:S04]  /*2380*/  STS.U8 [R53+UR7+0x3300], R54 ;  /* 0x0033003635007988 */ /* 0x000fe80008000007 */
[----:B------:R-:W-:Y:S04]  /*2390*/  STS.U8 [R53+UR7+0x3700], R52 ;  /* 0x0037003435007988 */ /* 0x000fe80008000007 */
[----:B------:R-:W-:Y:S04]  /*23a0*/  STS.U8 [R53+UR7+0x3b00], R58 ;  /* 0x003b003a35007988 */ /* 0x000fe80008000007 */
[----:B------:R-:W-:Y:S01]  /*23b0*/  STS.U8 [R53+UR7+0x3f00], R59 ;  /* 0x003f003b35007988 */ /* 0x000fe20008000007 */
[----:B------:R-:W-:Y:S06]  /*23c0*/  BAR.SYNC.DEFER_BLOCKING 0x0 ;  /* 0x0000000000007b1d */ /* 0x000fec0000010000 */
[----:B------:R-:W0:Y:S04]  /*23d0*/  LDSM.16.M88.4 R48, [R204+UR7+0x2000] ;  /* 0x00200007cc30783b */ /* 0x000e280008000200 */
[----:B------:R-:W1:Y:S04]  /*23e0*/  LDSM.16.MT88.4 R100, [R202+UR7] ;  /* 0x00000007ca64783b */ /* 0x000e680008004200 */
[----:B------:R-:W2:Y:S04]  /*23f0*/  LDSM.16.MT88.4 R88, [R202+UR7+0x400] ;  /* 0x00040007ca58783b */ /* 0x000ea80008004200 */
[----:B------:R-:W3:Y:S04]  /*2400*/  LDSM.16.MT88.4 R92, [R201+UR7] ;  /* 0x00000007c95c783b */ /* 0x000ee80008004200 */
[----:B------:R-:W4:Y:S04]  /*2410*/  LDSM.16.MT88.4 R96, [R201+UR7+0x400] ;  /* 0x00040007c960783b */ /* 0x000f280008004200 */
[----:B------:R-:W5:Y:S04]  /*2420*/  LDSM.16.MT88.4 R60, [R202+UR7+0x800] ;  /* 0x00080007ca3c783b */ /* 0x000f680008004200 */
[----:B------:R-:W5:Y:S04]  /*2430*/  LDSM.16.MT88.4 R64, [R202+UR7+0xc00] ;  /* 0x000c0007ca40783b */ /* 0x000f680008004200 */
[----:B------:R-:W5:Y:S01]  /*2440*/  LDSM.16.MT88.4 R52, [R201+UR7+0x800] ;  /* 0x00080007c934783b */ /* 0x000f620008004200 */
[----:B0-----:R-:W-:-:S02]  /*2450*/  F2FP.F16.E4M3.UNPACK_B R56, R48 ;  /* 0x00000030ff38723e */ /* 0x001fc400020006ff */
[----:B------:R-:W-:Y:S01]  /*2460*/  F2FP.F16.E4M3.UNPACK_B R57, R49 ;  /* 0x00000031ff39723e */ /* 0x000fe200020006ff */
[----:B-1----:R-:W-:Y:S02]  /*2470*/  IMAD.MOV.U32 R84, RZ, RZ, R100 ;  /* 0x000000ffff547224 */ /* 0x002fe400078e0064 */
[----:B------:R-:W-:Y:S02]  /*2480*/  IMAD.MOV.U32 R85, RZ, RZ, R102 ;  /* 0x000000ffff557224 */ /* 0x000fe400078e0066 */
[----:B--2---:R-:W-:Y:S02]  /*2490*/  IMAD.MOV.U32 R86, RZ, RZ, R88 ;  /* 0x000000ffff567224 */ /* 0x004fe400078e0058 */
[----:B------:R-:W-:Y:S02]  /*24a0*/  IMAD.MOV.U32 R87, RZ, RZ, R90 ;  /* 0x000000ffff577224 */ /* 0x000fe400078e005a */
[----:B---3--:R-:W-:Y:S02]  /*24b0*/  IMAD.MOV.U32 R104, RZ, RZ, R92 ;  /* 0x000000ffff687224 */ /* 0x008fe400078e005c */
[----:B------:R-:W-:-:S02]  /*24c0*/  IMAD.MOV.U32 R105, RZ, RZ, R94 ;  /* 0x000000ffff697224 */ /* 0x000fc400078e005e */
[----:B----4-:R-:W-:Y:S02]  /*24d0*/  IMAD.MOV.U32 R106, RZ, RZ, R96 ;  /* 0x000000ffff6a7224 */ /* 0x010fe400078e0060 */
[----:B------:R-:W-:Y:S01]  /*24e0*/  IMAD.MOV.U32 R107, RZ, RZ, R98 ;  /* 0x000000ffff6b7224 */ /* 0x000fe200078e0062 */
[-C--:B------:R-:W-:Y:S06]  /*24f0*/  HMMA.16816.F32 R84, R84, R56.reuse, RZ ;  /* 0x000000385454723c */ /* 0x080fec00000018ff */
[----:B------:R-:W-:Y:S01]  /*2500*/  HMMA.16816.F32 R104, R104, R56, RZ ;  /* 0x000000386868723c */ /* 0x000fe200000018ff */
[----:B------:R-:W0:Y:S01]  /*2510*/  LDSM.16.MT88.4 R56, [R201+UR7+0xc00] ;  /* 0x000c0007c938783b */ /* 0x000e220008004200 */
[----:B------:R-:W-:Y:S01]  /*2520*/  IMAD.MOV.U32 R100, RZ, RZ, R101 ;  /* 0x000000ffff647224 */ /* 0x000fe200078e0065 */
[----:B------:R-:W-:Y:S01]  /*2530*/  F2FP.F16.E4M3.UNPACK_B R48, R48.H1 ;  /* 0x00000030ff30723e */ /* 0x000fe200030006ff */
[----:B------:R-:W-:Y:S01]  /*2540*/  IMAD.MOV.U32 R101, RZ, RZ, R103 ;  /* 0x000000ffff657224 */ /* 0x000fe200078e0067 */
[----:B------:R-:W-:Y:S01]  /*2550*/  F2FP.F16.E4M3.UNPACK_B R49, R49.H1 ;  /* 0x00000031ff31723e */ /* 0x000fe200030006ff */
[----:B------:R-:W-:-:S02]  /*2560*/  IMAD.MOV.U32 R102, RZ, RZ, R89 ;  /* 0x000000ffff667224 */ /* 0x000fc400078e0059 */
[----:B------:R-:W-:Y:S02]  /*2570*/  IMAD.MOV.U32 R103, RZ, RZ, R91 ;  /* 0x000000ffff677224 */ /* 0x000fe400078e005b */
[----:B------:R-:W-:Y:S02]  /*2580*/  IMAD.MOV.U32 R88, RZ, RZ, R93 ;  /* 0x000000ffff587224 */ /* 0x000fe400078e005d */
[----:B------:R-:W-:Y:S02]  /*2590*/  IMAD.MOV.U32 R89, RZ, RZ, R95 ;  /* 0x000000ffff597224 */ /* 0x000fe400078e005f */
[----:B------:R-:W-:Y:S02]  /*25a0*/  IMAD.MOV.U32 R90, RZ, RZ, R97 ;  /* 0x000000ffff5a7224 */ /* 0x000fe400078e0061 */
[----:B------:R-:W-:Y:S02]  /*25b0*/  IMAD.MOV.U32 R91, RZ, RZ, R99 ;  /* 0x000000ffff5b7224 */ /* 0x000fe400078e0063 */
[-C--:B------:R-:W-:Y:S01]  /*25c0*/  HMMA.16816.F32 R84, R100, R48.reuse, R84 ;  /* 0x000000306454723c */ /* 0x080fe20000001854 */
[----:B-----5:R-:W-:Y:S01]  /*25d0*/  IMAD.MOV.U32 R92, RZ, RZ, R60 ;  /* 0x000000ffff5c7224 */ /* 0x020fe200078e003c */
[----:B------:R-:W-:Y:S04]  /*25e0*/  LDSM.16.MT88.4 R96, [R202+UR7+0x1000] ;  /* 0x00100007ca60783b */ /* 0x000fe80008004200 */
[----:B------:R-:W-:Y:S01]  /*25f0*/  HMMA.16816.F32 R104, R88, R48, R104 ;  /* 0x000000305868723c */ /* 0x000fe20000001868 */
[----:B------:R-:W-:Y:S01]  /*2600*/  IMAD.MOV.U32 R93, RZ, RZ, R62 ;  /* 0x000000ffff5d7224 */ /* 0x000fe200078e003e */
[----:B------:R-:W1:Y:S01]  /*2610*/  LDSM.16.M88.4 R88, [R203+UR7+0x2000] ;  /* 0x00200007cb58783b */ /* 0x000e620008000200 */
[----:B------:R-:W-:-:S02]  /*2620*/  IMAD.MOV.U32 R94, RZ, RZ, R64 ;  /* 0x000000ffff5e7224 */ /* 0x000fc400078e0040 */
[----:B------:R-:W-:Y:S01]  /*2630*/  IMAD.MOV.U32 R95, RZ, RZ, R66 ;  /* 0x000000ffff5f7224 */ /* 0x000fe200078e0042 */
[----:B------:R-:W2:Y:S01]  /*2640*/  LDSM.16.MT88.4 R100, [R202+UR7+0x1400] ;  /* 0x00140007ca64783b */ /* 0x000ea20008004200 */
[----:B------:R-:W-:Y:S01]  /*2650*/  F2FP.F16.E4M3.UNPACK_B R48, R50 ;  /* 0x00000032ff30723e */ /* 0x000fe200020006ff */
[----:B------:R-:W-:Y:S01]  /*2660*/  IMAD.MOV.U32 R108, RZ, RZ, R52 ;  /* 0x000000ffff6c7224 */ /* 0x000fe200078e0034 */
[----:B------:R-:W-:Y:S01]  /*2670*/  F2FP.F16.E4M3.UNPACK_B R49, R51 ;  /* 0x00000033ff31723e */ /* 0x000fe200020006ff */
[----:B------:R-:W-:Y:S02]  /*2680*/  IMAD.MOV.U32 R109, RZ, RZ, R54 ;  /* 0x000000ffff6d7224 */ /* 0x000fe400078e0036 */
[----:B0-----:R-:W-:Y:S02]  /*2690*/  IMAD.MOV.U32 R110, RZ, RZ, R56 ;  /* 0x000000ffff6e7224 */ /* 0x001fe400078e0038 */
[----:B------:R-:W-:-:S04]  /*26a0*/  IMAD.MOV.U32 R111, RZ, RZ, R58 ;  /* 0x000000ffff6f7224 */ /* 0x000fc800078e003a */
[-C--:B------:R-:W-:Y:S01]  /*26b0*/  HMMA.16816.F32 R92, R92, R48.reuse, R84 ;  /* 0x000000305c5c723c */ /* 0x080fe20000001854 */
[----:B------:R-:W0:Y:S05]  /*26c0*/  LDSM.16.MT88.4 R84, [R201+UR7+0x1000] ;  /* 0x00100007c954783b */ /* 0x000e2a0008004200 */
[----:B------:R-:W-:Y:S01]  /*26d0*/  HMMA.16816.F32 R104, R108, R48, R104 ;  /* 0x000000306c68723c */ /* 0x000fe20000001868 */
[----:B------:R-:W3:Y:S01]  /*26e0*/  LDSM.16.MT88.4 R108, [R201+UR7+0x1400] ;  /* 0x00140007c96c783b */ /* 0x000ee20008004200 */
[----:B------:R-:W-:Y:S01]  /*26f0*/  F2FP.F16.E4M3.UNPACK_B R154, R50.H1 ;  /* 0x00000032ff9a723e */ /* 0x000fe200030006ff */
[----:B------:R-:W-:Y:S01]  /*2700*/  IMAD.MOV.U32 R52, RZ, RZ, R53 ;  /* 0x000000ffff347224 */ /* 0x000fe200078e0035 */
[----:B------:R-:W-:Y:S01]  /*2710*/  F2FP.F16.E4M3.UNPACK_B R155, R51.H1 ;  /* 0x00000033ff9b723e */ /* 0x000fe200030006ff */
[----:B------:R-:W-:-:S02]  /*2720*/  IMAD.MOV.U32 R50, RZ, RZ, R65 ;  /* 0x000000ffff327224 */ /* 0x000fc400078e0041 */
[----:B------:R-:W-:Y:S02]  /*2730*/  IMAD.MOV.U32 R48, RZ, RZ, R61 ;  /* 0x000000ffff307224 */ /* 0x000fe400078e003d */
[----:B------:R-:W-:Y:S02]  /*2740*/  IMAD.MOV.U32 R49, RZ, RZ, R63 ;  /* 0x000000ffff317224 */ /* 0x000fe400078e003f */
[----:B------:R-:W-:Y:S01]  /*2750*/  IMAD.MOV.U32 R51, RZ, RZ, R67 ;  /* 0x000000ffff337224 */ /* 0x000fe200078e0043 */
[----:B------:R-:W4:Y:S01]  /*2760*/  LDSM.16.MT88.4 R60, [R201+UR7+0x1800] ;  /* 0x00180007c93c783b */ /* 0x000f220008004200 */
[----:B------:R-:W-:Y:S02]  /*2770*/  IMAD.MOV.U32 R53, RZ, RZ, R55 ;  /* 0x000000ffff357224 */ /* 0x000fe400078e0037 */
[----:B------:R-:W-:Y:S02]  /*2780*/  IMAD.MOV.U32 R54, RZ, RZ, R57 ;  /* 0x000000ffff367224 */ /* 0x000fe400078e0039 */
[----:B------:R-:W-:Y:S01]  /*2790*/  IMAD.MOV.U32 R55, RZ, RZ, R59 ;  /* 0x000000ffff377224 */ /* 0x000fe200078e003b */
[-C--:B------:R-:W-:Y:S01]  /*27a0*/  HMMA.16816.F32 R48, R48, R154.reuse, R92 ;  /* 0x0000009a3030723c */ /* 0x080fe2000000185c */
[----:B------:R-:W5:Y:S05]  /*27b0*/  LDSM.16.MT88.4 R56, [R202+UR7+0x1c00] ;  /* 0x001c0007ca38783b */ /* 0x000f6a0008004200 */
[----:B------:R-:W-:Y:S07]  /*27c0*/  HMMA.16816.F32 R92, R52, R154, R104 ;  /* 0x0000009a345c723c */ /* 0x000fee0000001868 */
[----:B-1----:R-:W-:Y:S01]  /*27d0*/  F2FP.F16.E4M3.UNPACK_B R104, R88 ;  /* 0x00000058ff68723e */ /* 0x002fe200020006ff */
[----:B------:R-:W-:Y:S01]  /*27e0*/  IMAD.MOV.U32 R52, RZ, RZ, R96 ;  /* 0x000000ffff347224 */ /* 0x000fe200078e0060 */
[----:B------:R-:W-:Y:S01]  /*27f0*/  F2FP.F16.E4M3.UNPACK_B R105, R89 ;  /* 0x00000059ff69723e */ /* 0x000fe200020006ff */
[----:B------:R-:W-:-:S02]  /*2800*/  IMAD.MOV.U32 R53, RZ, RZ, R98 ;  /* 0x000000ffff357224 */ /* 0x000fc400078e0062 */
[----:B--2---:R-:W-:Y:S02]  /*2810*/  IMAD.MOV.U32 R54, RZ, RZ, R100 ;  /* 0x000000ffff367224 */ /* 0x004fe400078e0064 */
[----:B------:R-:W-:Y:S02]  /*2820*/  IMAD.MOV.U32 R55, RZ, RZ, R102 ;  /* 0x000000ffff377224 */ /* 0x000fe400078e0066 */
[----:B0-----:R-:W-:Y:S02]  /*2830*/  IMAD.MOV.U32 R64, RZ, RZ, R84 ;  /* 0x000000ffff407224 */ /* 0x001fe400078e0054 */
[----:B------:R-:W-:Y:S02]  /*2840*/  IMAD.MOV.U32 R65, RZ, RZ, R86 ;  /* 0x000000ffff417224 */ /* 0x000fe400078e0056 */
[----:B---3--:R-:W-:Y:S02]  /*2850*/  IMAD.MOV.U32 R66, RZ, RZ, R108 ;  /* 0x000000ffff427224 */ /* 0x008fe400078e006c */
[----:B------:R-:W-:Y:S01]  /*2860*/  IMAD.MOV.U32 R67, RZ, RZ, R110 ;  /* 0x000000ffff437224 */ /* 0x000fe200078e006e */
[-C--:B------:R-:W-:Y:S01]  /*2870*/  HMMA.16816.F32 R48, R52, R104.reuse, R48 ;  /* 0x000000683430723c */ /* 0x080fe20000001830 */
[----:B------:R-:W0:Y:S05]  /*2880*/  LDSM.16.MT88.4 R52, [R202+UR7+0x1800] ;  /* 0x00180007ca34783b */ /* 0x000e2a0008004200 */
[----:B------:R-:W-:Y:S01]  /*2890*/  HMMA.16816.F32 R92, R64, R104, R92 ;  /* 0x00000068405c723c */ /* 0x000fe2000000185c */
[----:B------:R-:W1:Y:S01]  /*28a0*/  LDSM.16.MT88.4 R64, [R201+UR7+0x1c00] ;  /* 0x001c0007c940783b */ /* 0x000e620008004200 */
[----:B------:R-:W-:-:S02]  /*28b0*/  IMAD.MOV.U32 R96, RZ, RZ, R97 ;  /* 0x000000ffff607224 */ /* 0x000fc400078e0061 */
[----:B------:R-:W-:Y:S01]  /*28c0*/  IMAD.MOV.U32 R84, RZ, RZ, R85 ;  /* 0x000000ffff547224 */ /* 0x000fe200078e0055 */
[----:B------:R-:W-:Y:S01]  /*28d0*/  F2FP.F16.E4M3.UNPACK_B R88, R88.H1 ;  /* 0x00000058ff58723e */ /* 0x000fe200030006ff */
[----:B------:R-:W-:Y:S01]  /*28e0*/  IMAD.MOV.U32 R97, RZ, RZ, R99 ;  /* 0x000000ffff617224 */ /* 0x000fe200078e0063 */
[----:B------:R-:W-:Y:S01]  /*28f0*/  F2FP.F16.E4M3.UNPACK_B R89, R89.H1 ;  /* 0x00000059ff59723e */ /* 0x000fe200030006ff */
[----:B------:R-:W-:Y:S02]  /*2900*/  IMAD.MOV.U32 R85, RZ, RZ, R87 ;  /* 0x000000ffff557224 */ /* 0x000fe400078e0057 */
[----:B------:R-:W-:Y:S02]  /*2910*/  IMAD.MOV.U32 R98, RZ, RZ, R101 ;  /* 0x000000ffff627224 */ /* 0x000fe400078e0065 */
[----:B------:R-:W-:Y:S02]  /*2920*/  IMAD.MOV.U32 R99, RZ, RZ, R103 ;  /* 0x000000ffff637224 */ /* 0x000fe400078e0067 */
[----:B------:R-:W-:-:S02]  /*2930*/  IMAD.MOV.U32 R86, RZ, RZ, R109 ;  /* 0x000000ffff567224 */ /* 0x000fc400078e006d */
[----:B------:R-:W-:-:S03]  /*2940*/  IMAD.MOV.U32 R87, RZ, RZ, R111 ;  /* 0x000000ffff577224 */ /* 0x000fc600078e006f */
[-C--:B------:R-:W-:Y:S06]  /*2950*/  HMMA.16816.F32 R48, R96, R88.reuse, R48 ;  /* 0x000000586030723c */ /* 0x080fec0000001830 */
[----:B------:R-:W-:Y:S01]  /*2960*/  HMMA.16816.F32 R84, R84, R88, R92 ;  /* 0x000000585454723c */ /* 0x000fe2000000185c */
[----:B----4-:R-:W-:Y:S02]  /*2970*/  IMAD.MOV.U32 R96, RZ, RZ, R60 ;  /* 0x000000ffff607224 */ /* 0x010fe400078e003c */
[----:B------:R-:W-:-:S04]  /*2980*/  IMAD.MOV.U32 R97, RZ, RZ, R62 ;  /* 0x000000ffff617224 */ /* 0x000fc800078e003e */
[----:B------:R-:W-:Y:S01]  /*2990*/  F2FP.F16.E4M3.UNPACK_B R88, R90 ;  /* 0x0000005aff58723e */ /* 0x000fe200020006ff */
[----:B-----5:R-:W-:Y:S01]  /*29a0*/  IMAD.MOV.U32 R94, RZ, RZ, R56 ;  /* 0x000000ffff5e7224 */ /* 0x020fe200078e0038 */
[----:B------:R-:W-:Y:S01]  /*29b0*/  F2FP.F16.E4M3.UNPACK_B R89, R91 ;  /* 0x0000005bff59723e */ /* 0x000fe200020006ff */
[----:B0-----:R-:W-:Y:S02]  /*29c0*/  IMAD.MOV.U32 R92, RZ, RZ, R52 ;  /* 0x000000ffff5c7224 */ /* 0x001fe400078e0034 */
[----:B------:R-:W-:Y:S02]  /*29d0*/  IMAD.MOV.U32 R93, RZ, RZ, R54 ;  /* 0x000000ffff5d7224 */ /* 0x000fe400078e0036 */
[----:B------:R-:W-:Y:S02]  /*29e0*/  IMAD.MOV.U32 R95, RZ, RZ, R58 ;  /* 0x000000ffff5f7224 */ /* 0x000fe400078e003a */
[----:B-1----:R-:W-:Y:S02]  /*29f0*/  IMAD.MOV.U32 R98, RZ, RZ, R64 ;  /* 0x000000ffff627224 */ /* 0x002fe400078e0040 */
[----:B------:R-:W-:-:S03]  /*2a00*/  IMAD.MOV.U32 R99, RZ, RZ, R66 ;  /* 0x000000ffff637224 */ /* 0x000fc600078e0042 */
[-C--:B------:R-:W-:Y:S06]  /*2a10*/  HMMA.16816.F32 R48, R92, R88.reuse, R48 ;  /* 0x000000585c30723c */ /* 0x080fec0000001830 */
[----:B------:R-:W-:Y:S01]  /*2a20*/  HMMA.16816.F32 R84, R96, R88, R84 ;  /* 0x000000586054723c */ /* 0x000fe20000001854 */
[----:B------:R-:W-:Y:S02]  /*2a30*/  IMAD.MOV.U32 R52, RZ, RZ, R53 ;  /* 0x000000ffff347224 */ /* 0x000fe400078e0035 */
        /* <DEDUP_REMOVED lines=8> */
[----:B------:R-:W-:-:S03]  /*2ac0*/  IMAD.MOV.U32 R59, RZ, RZ, R67 ;  /* 0x000000ffff3b7224 */ /* 0x000fc600078e0043 */
[-C--:B------:R-:W-:Y:S06]  /*2ad0*/  HMMA.16816.F32 R48, R52, R90.reuse, R48 ;  /* 0x0000005a3430723c */ /* 0x080fec0000001830 */
[----:B------:R-:W-:-:S15]  /*2ae0*/  HMMA.16816.F32 R56, R56, R90, R84 ;  /* 0x0000005a3838723c */ /* 0x000fde0000001854 */
[----:B------:R-:W-:-:S03]  /*2af0*/  NOP ;  /* 0x0000000000007918 */ /* 0x000fc60000000000 */
[----:B------:R-:W-:Y:S01]  /*2b00*/  FMUL R52, R48, UR12 ;  /* 0x0000000c30347c20 */ /* 0x000fe20008400000 */
[----:B------:R-:W-:Y:S01]  /*2b10*/  FMUL R53, R49, UR12 ;  /* 0x0000000c31357c20 */ /* 0x000fe20008400000 */
[----:B------:R-:W-:Y:S01]  /*2b20*/  FMUL R54, R50, UR12 ;  /* 0x0000000c32367c20 */ /* 0x000fe20008400000 */
[----:B------:R-:W-:-:S03]  /*2b30*/  FMUL R55, R51, UR12 ;  /* 0x0000000c33377c20 */ /* 0x000fc60008400000 */
[----:B------:R-:W-:Y:S01]  /*2b40*/  FMUL R60, R56, UR12 ;  /* 0x0000000c383c7c20 */ /* 0x000fe20008400000 */
[----:B------:R-:W-:Y:S01]  /*2b50*/  FMUL R61, R57, UR12 ;  /* 0x0000000c393d7c20 */ /* 0x000fe20008400000 */
[----:B------:R-:W-:Y:S01]  /*2b60*/  FMUL R62, R58, UR12 ;  /* 0x0000000c3a3e7c20 */ /* 0x000fe20008400000 */
[----:B------:R-:W-:Y:S01]  /*2b70*/  FMUL R63, R59, UR12 ;  /* 0x0000000c3b3f7c20 */ /* 0x000fe20008400000 */
[----:B------:R-:W-:Y:S02]  /*2b80*/  FMNMX R52, R52, R53, !PT ;  /* 0x0000003534347209 */ /* 0x000fe40007800000 */
[----:B------:R-:W-:Y:S02]  /*2b90*/  FMNMX R54, R54, R55, !PT ;  /* 0x0000003736367209 */ /* 0x000fe40007800000 */
[----:B------:R-:W-:Y:S02]  /*2ba0*/  FMNMX R60, R60, R61, !PT ;  /* 0x0000003d3c3c7209 */ /* 0x000fe40007800000 */
[----:B------:R-:W-:Y:S01]  /*2bb0*/  FMNMX R63, R62, R63, !PT ;  /* 0x0000003f3e3f7209 */ /* 0x000fe20007800000 */
[----:B------:R-:W0:Y:S04]  /*2bc0*/  SHFL.BFLY PT, R53, R52, 0x2, 0x1f ;  /* 0x0c401f0034357f89 */ /* 0x000e2800000e0000 */
[----:B------:R-:W1:Y:S04]  /*2bd0*/  SHFL.BFLY PT, R55, R54, 0x2, 0x1f ;  /* 0x0c401f0036377f89 */ /* 0x000e6800000e0000 */
[----:B------:R-:W2:Y:S04]  /*2be0*/  SHFL.BFLY PT, R61, R60, 0x2, 0x1f ;  /* 0x0c401f003c3d7f89 */ /* 0x000ea800000e0000 */
[----:B------:R-:W3:Y:S01]  /*2bf0*/  SHFL.BFLY PT, R62, R63, 0x2, 0x1f ;  /* 0x0c401f003f3e7f89 */ /* 0x000ee200000e0000 */
[----:B0-----:R-:W-:-:S02]  /*2c00*/  FMNMX R53, R52, R53, !PT ;  /* 0x0000003534357209 */ /* 0x001fc40007800000 */
[----:B-1----:R-:W-:Y:S02]  /*2c10*/  FMNMX R55, R54, R55, !PT ;  /* 0x0000003736377209 */ /* 0x002fe40007800000 */
[----:B--2---:R-:W-:Y:S02]  /*2c20*/  FMNMX R61, R60, R61, !PT ;  /* 0x0000003d3c3d7209 */ /* 0x004fe40007800000 */
[----:B---3--:R-:W-:Y:S01]  /*2c30*/  FMNMX R65, R63, R62, !PT ;  /* 0x0000003e3f417209 */ /* 0x008fe20007800000 */
[----:B------:R-:W0:Y:S04]  /*2c40*/  SHFL.BFLY PT, R64, R53, 0x1, 0x1f ;  /* 0x0c201f0035407f89 */ /* 0x000e2800000e0000 */
[----:B------:R-:W1:Y:S04]  /*2c50*/  SHFL.BFLY PT, R66, R55, 0x1, 0x1f ;  /* 0x0c201f0037427f89 */ /* 0x000e6800000e0000 */
[----:B------:R-:W2:Y:S04]  /*2c60*/  SHFL.BFLY PT, R84, R61, 0x1, 0x1f ;  /* 0x0c201f003d547f89 */ /* 0x000ea800000e0000 */
[----:B------:R-:W3:Y:S01]  /*2c70*/  SHFL.BFLY PT, R52, R65, 0x1, 0x1f ;  /* 0x0c201f0041347f89 */ /* 0x000ee200000e0000 */
[----:B------:R-:W-:-:S02]  /*2c80*/  SHF.R.U32.HI R54, RZ, 0x3, R213 ;  /* 0x00000003ff367819 */ /* 0x000fc400000116d5 */
[----:B------:R-:W-:Y:S01]  /*2c90*/  LEA R62, R211, UR7, 0x3 ;  /* 0x00000007d33e7c11 */ /* 0x000fe2000f8e18ff */
[----:B------:R-:W-:Y:S01]  /*2ca0*/  BAR.SYNC.DEFER_BLOCKING 0x0 ;  /* 0x0000000000007b1d */ /* 0x000fe20000010000 */
[----:B------:R-:W-:-:S05]  /*2cb0*/  LOP3.LUT R63, R54, 0x1c, RZ, 0xc0, !PT ;  /* 0x0000001c363f7812 */ /* 0x000fca00078ec0ff */
[----:B------:R-:W-:Y:S01]  /*2cc0*/  IMAD.IADD R67, R62, 0x1, R63 ;  /* 0x000000013e437824 */ /* 0x000fe200078e023f */
[----:B0-----:R-:W-:Y:S02]  /*2cd0*/  FMNMX R64, R53, R64, !PT ;  /* 0x0000004035407209 */ /* 0x001fe40007800000 */
[----:B-1----:R-:W-:Y:S02]  /*2ce0*/  FMNMX R66, R55, R66, !PT ;  /* 0x0000004237427209 */ /* 0x002fe40007800000 */
[----:B--2---:R-:W-:Y:S02]  /*2cf0*/  FMNMX R84, R61, R84, !PT ;  /* 0x000000543d547209 */ /* 0x004fe40007800000 */
[----:B---3--:R-:W-:Y:S01]  /*2d00*/  FMNMX R52, R65, R52, !PT ;  /* 0x0000003441347209 */ /* 0x008fe20007800000 */
[----:B------:R-:W-:Y:S04]  /*2d10*/  @!P2 STS [R67+0x2000], R64 ;  /* 0x002000404300a388 */ /* 0x000fe80000000800 */
[----:B------:R-:W-:Y:S04]  /*2d20*/  @!P2 STS [R67+0x2100], R66 ;  /* 0x002100424300a388 */ /* 0x000fe80000000800 */
[----:B------:R-:W-:Y:S04]  /*2d30*/  @!P2 STS [R67+0x2200], R84 ;  /* 0x002200544300a388 */ /* 0x000fe80000000800 */
[----:B------:R-:W-:Y:S01]  /*2d40*/  @!P2 STS [R67+0x2300], R52 ;  /* 0x002300344300a388 */ /* 0x000fe20000000800 */
[----:B------:R-:W-:Y:S01]  /*2d50*/  LEA R91, R213, UR7, 0x2 ;  /* 0x00000007d55b7c11 */ /* 0x000fe2000f8e10ff */
[----:B------:R-:W-:Y:S06]  /*2d60*/  BAR.SYNC.DEFER_BLOCKING 0x0 ;  /* 0x0000000000007b1d */ /* 0x000fec0000010000 */
[----:B------:R-:W0:Y:S04]  /*2d70*/  LDS R53, [R91+0x2000] ;  /* 0x002000005b357984 */ /* 0x000e280000000800 */
[----:B0-----:R-:W0:Y:S02]  /*2d80*/  SHFL.BFLY PT, R54, R53, 0x4, 0x1f ;  /* 0x0c801f0035367f89 */ /* 0x001e2400000e0000 */
[----:B0-----:R-:W-:-:S05]  /*2d90*/  FMNMX R54, R53, R54, !PT ;  /* 0x0000003635367209 */ /* 0x001fca0007800000 */
[----:B------:R-:W0:Y:S02]  /*2da0*/  SHFL.BFLY PT, R55, R54, 0x2, 0x1f ;  /* 0x0c401f0036377f89 */ /* 0x000e2400000e0000 */
[----:B0-----:R-:W-:-:S05]  /*2db0*/  FMNMX R55, R54, R55, !PT ;  /* 0x0000003736377209 */ /* 0x001fca0007800000 */
[----:B------:R-:W0:Y:S02]  /*2dc0*/  SHFL.BFLY PT, R60, R55, 0x1, 0x1f ;  /* 0x0c201f00373c7f89 */ /* 0x000e2400000e0000 */
[----:B0-----:R-:W-:-:S05]  /*2dd0*/  FMNMX R60, R55, R60, !PT ;  /* 0x0000003c373c7209 */ /* 0x001fca0007800000 */
[----:B------:R-:W-:Y:S01]  /*2de0*/  @!P1 STS [R91+0x2000], R60 ;  /* 0x0020003c5b009388 */ /* 0x000fe20000000800 */
[----:B------:R-:W-:Y:S06]  /*2df0*/  BAR.SYNC.DEFER_BLOCKING 0x0 ;  /* 0x0000000000007b1d */ /* 0x000fec0000010000 */
[----:B------:R-:W0:Y:S04]  /*2e00*/  LDS R154, [R62+0x2000] ;  /* 0x002000003e9a7984 */ /* 0x000e280000000800 */
[----:B------:R-:W1:Y:S04]  /*2e10*/  LDS R155, [R62+0x2100] ;  /* 0x002100003e9b7984 */ /* 0x000e680000000800 */
[----:B------:R-:W2:Y:S04]  /*2e20*/  LDS R218, [R62+0x2200] ;  /* 0x002200003eda7984 */ /* 0x000ea80000000800 */
[----:B------:R-:W3:Y:S01]  /*2e30*/  LDS R219, [R62+0x2300] ;  /* 0x002300003edb7984 */ /* 0x000ee20000000800 */
[----:B0-----:R-:W-:-:S02]  /*2e40*/  FMNMX R154, R154, R217, !PT ;  /* 0x000000d99a9a7209 */ /* 0x001fc40007800000 */
[----:B-1----:R-:W-:Y:S02]  /*2e50*/  FMNMX R155, R155, R216, !PT ;  /* 0x000000d89b9b7209 */ /* 0x002fe40007800000 */
[----:B--2---:R-:W-:Y:S02]  /*2e60*/  FMNMX R218, R218, R215, !PT ;  /* 0x000000d7dada7209 */ /* 0x004fe40007800000 */
[----:B---3--:R-:W-:Y:S01]  /*2e70*/  FMNMX R219, R219, R214, !PT ;  /* 0x000000d6dbdb7209 */ /* 0x008fe20007800000 */
[--C-:B------:R-:W-:Y:S01]  /*2e80*/  FFMA R48, R48, UR12, -R154.reuse ;  /* 0x0000000c30307c23 */ /* 0x100fe2000800089a */
[----:B------:R-:W-:Y:S01]  /*2e90*/  FFMA R49, R49, UR12, -R154 ;  /* 0x0000000c31317c23 */ /* 0x000fe2000800089a */
[--C-:B------:R-:W-:Y:S01]  /*2ea0*/  FFMA R50, R50, UR12, -R155.reuse ;  /* 0x0000000c32327c23 */ /* 0x100fe2000800089b */
[----:B------:R-:W-:Y:S01]  /*2eb0*/  FFMA R51, R51, UR12, -R155 ;  /* 0x0000000c33337c23 */ /* 0x000fe2000800089b */
[--C-:B------:R-:W-:Y:S01]  /*2ec0*/  FFMA R56, R56, UR12, -R218.reuse ;  /* 0x0000000c38387c23 */ /* 0x100fe200080008da */
[----:B------:R-:W-:Y:S01]  /*2ed0*/  FFMA R57, R57, UR12, -R218 ;  /* 0x0000000c39397c23 */ /* 0x000fe200080008da */
[--C-:B------:R-:W-:Y:S01]  /*2ee0*/  FFMA R58, R58, UR12, -R219.reuse ;  /* 0x0000000c3a3a7c23 */ /* 0x100fe200080008db */
[----:B------:R-:W-:Y:S01]  /*2ef0*/  FFMA R59, R59, UR12, -R219 ;  /* 0x0000000c3b3b7c23 */ /* 0x000fe200080008db */
[----:B------:R-:W-:Y:S01]  /*2f00*/  FMUL R48, R48, 1.4426950216293334961 ;  /* 0x3fb8aa3b30307820 */ /* 0x000fe20000400000 */
[----:B------:R-:W-:Y:S01]  /*2f10*/  FMUL R49, R49, 1.4426950216293334961 ;  /* 0x3fb8aa3b31317820 */ /* 0x000fe20000400000 */
[----:B------:R-:W-:Y:S01]  /*2f20*/  FMUL R50, R50, 1.4426950216293334961 ;  /* 0x3fb8aa3b32327820 */ /* 0x000fe20000400000 */
[----:B------:R-:W-:Y:S01]  /*2f30*/  FMUL R51, R51, 1.4426950216293334961 ;  /* 0x3fb8aa3b33337820 */ /* 0x000fe20000400000 */
[----:B------:R-:W-:Y:S01]  /*2f40*/  FMUL R56, R56, 1.4426950216293334961 ;  /* 0x3fb8aa3b38387820 */ /* 0x000fe20000400000 */
[----:B------:R-:W-:Y:S01]  /*2f50*/  FMUL R57, R57, 1.4426950216293334961 ;  /* 0x3fb8aa3b39397820 */ /* 0x000fe20000400000 */
[----:B------:R-:W-:Y:S01]  /*2f60*/  FMUL R58, R58, 1.4426950216293334961 ;  /* 0x3fb8aa3b3a3a7820 */ /* 0x000fe20000400000 */
[----:B------:R-:W-:Y:S01]  /*2f70*/  FMUL R59, R59, 1.4426950216293334961 ;  /* 0x3fb8aa3b3b3b7820 */ /* 0x000fe20000400000 */
[----:B------:R-:W-:Y:S08]  /*2f80*/  MUFU.EX2 R63, R48 ;  /* 0x00000030003f7308 */ /* 0x000ff00000000800 */
[----:B------:R-:W0:Y:S08]  /*2f90*/  MUFU.EX2 R64, R49 ;  /* 0x0000003100407308 */ /* 0x000e300000000800 */
[----:B------:R-:W-:Y:S08]  /*2fa0*/  MUFU.EX2 R65, R50 ;  /* 0x0000003200417308 */ /* 0x000ff00000000800 */
[----:B------:R-:W1:Y:S08]  /*2fb0*/  MUFU.EX2 R66, R51 ;  /* 0x0000003300427308 */ /* 0x000e700000000800 */
[----:B------:R-:W-:Y:S08]  /*2fc0*/  MUFU.EX2 R84, R56 ;  /* 0x0000003800547308 */ /* 0x000ff00000000800 */
[----:B------:R-:W2:Y:S08]  /*2fd0*/  MUFU.EX2 R85, R57 ;  /* 0x0000003900557308 */ /* 0x000eb00000000800 */
[----:B------:R-:W-:Y:S08]  /*2fe0*/  MUFU.EX2 R86, R58 ;  /* 0x0000003a00567308 */ /* 0x000ff00000000800 */
[----:B------:R-:W3:Y:S01]  /*2ff0*/  MUFU.EX2 R87, R59 ;  /* 0x0000003b00577308 */ /* 0x000ee20000000800 */
[----:B0-----:R-:W-:Y:S01]  /*3000*/  FADD R48, R63, R64 ;  /* 0x000000403f307221 */ /* 0x001fe20000000000 */
[----:B-1----:R-:W-:Y:S01]  /*3010*/  FADD R49, R65, R66 ;  /* 0x0000004241317221 */ /* 0x002fe20000000000 */
[----:B--2---:R-:W-:-:S03]  /*3020*/  FADD R50, R84, R85 ;  /* 0x0000005554327221 */ /* 0x004fc60000000000 */
[----:B------:R-:W0:Y:S04]  /*3030*/  SHFL.BFLY PT, R53, R48, 0x2, 0x1f ;  /* 0x0c401f0030357f89 */ /* 0x000e2800000e0000 */
[----:B------:R-:W1:Y:S01]  /*3040*/  SHFL.BFLY PT, R52, R49, 0x2, 0x1f ;  /* 0x0c401f0031347f89 */ /* 0x000e6200000e0000 */
[----:B---3--:R-:W-:-:S03]  /*3050*/  FADD R51, R86, R87 ;  /* 0x0000005756337221 */ /* 0x008fc60000000000 */
[----:B------:R-:W2:Y:S04]  /*3060*/  SHFL.BFLY PT, R55, R50, 0x2, 0x1f ;  /* 0x0c401f0032377f89 */ /* 0x000ea800000e0000 */
[----:B------:R-:W3:Y:S01]  /*3070*/  SHFL.BFLY PT, R60, R51, 0x2, 0x1f ;  /* 0x0c401f00333c7f89 */ /* 0x000ee200000e0000 */
[----:B0-----:R-:W-:Y:S01]  /*3080*/  FADD R53, R48, R53 ;  /* 0x0000003530357221 */ /* 0x001fe20000000000 */
[----:B------:R-:W-:Y:S01]  /*3090*/  BAR.SYNC.DEFER_BLOCKING 0x0 ;  /* 0x0000000000007b1d */ /* 0x000fe20000010000 */
[----:B-1----:R-:W-:Y:S01]  /*30a0*/  FADD R54, R49, R52 ;  /* 0x0000003431367221 */ /* 0x002fe20000000000 */
[----:B--2---:R-:W-:Y:S01]  /*30b0*/  FADD R56, R50, R55 ;  /* 0x0000003732387221 */ /* 0x004fe20000000000 */
[----:B---3--:R-:W-:-:S03]  /*30c0*/  FADD R60, R51, R60 ;  /* 0x0000003c333c7221 */ /* 0x008fc60000000000 */
[----:B------:R-:W0:Y:S04]  /*30d0*/  SHFL.BFLY PT, R52, R53, 0x1, 0x1f ;  /* 0x0c201f0035347f89 */ /* 0x000e2800000e0000 */
[----:B------:R-:W1:Y:S04]  /*30e0*/  SHFL.BFLY PT, R55, R54, 0x1, 0x1f ;  /* 0x0c201f0036377f89 */ /* 0x000e6800000e0000 */
[----:B------:R-:W2:Y:S04]  /*30f0*/  SHFL.BFLY PT, R57, R56, 0x1, 0x1f ;  /* 0x0c201f0038397f89 */ /* 0x000ea800000e0000 */
[----:B------:R-:W3:Y:S01]  /*3100*/  SHFL.BFLY PT, R59, R60, 0x1, 0x1f ;  /* 0x0c201f003c3b7f89 */ /* 0x000ee200000e0000 */
[----:B0-----:R-:W-:Y:S01]  /*3110*/  FADD R58, R53, R52 ;  /* 0x00000034353a7221 */ /* 0x001fe20000000000 */
[----:B-1----:R-:W-:Y:S01]  /*3120*/  FADD R55, R54, R55 ;  /* 0x0000003736377221 */ /* 0x002fe20000000000 */
[----:B--2---:R-:W-:Y:S01]  /*3130*/  FADD R57, R56, R57 ;  /* 0x0000003938397221 */ /* 0x004fe20000000000 */
[----:B---3--:R-:W-:-:S02]  /*3140*/  FADD R59, R60, R59 ;  /* 0x0000003b3c3b7221 */ /* 0x008fc40000000000 */
[----:B------:R-:W-:Y:S04]  /*3150*/  @!P2 STS [R67+0x2000], R58 ;  /* 0x0020003a4300a388 */ /* 0x000fe80000000800 */
[----:B------:R-:W-:Y:S04]  /*3160*/  @!P2 STS [R67+0x2100], R55 ;  /* 0x002100374300a388 */ /* 0x000fe80000000800 */
[----:B------:R-:W-:Y:S04]  /*3170*/  @!P2 STS [R67+0x2200], R57 ;  /* 0x002200394300a388 */ /* 0x000fe80000000800 */
[----:B------:R-:W-:Y:S01]  /*3180*/  @!P2 STS [R67+0x2300], R59 ;  /* 0x0023003b4300a388 */ /* 0x000fe20000000800 */
[----:B------:R-:W-:Y:S06]  /*3190*/  BAR.SYNC.DEFER_BLOCKING 0x0 ;  /* 0x0000000000007b1d */ /* 0x000fec0000010000 */
[----:B------:R-:W0:Y:S04]  /*31a0*/  LDS R48, [R91+0x2000] ;  /* 0x002000005b307984 */ /* 0x000e280000000800 */
[----:B0-----:R-:W0:Y:S02]  /*31b0*/  SHFL.BFLY PT, R49, R48, 0x4, 0x1f ;  /* 0x0c801f0030317f89 */ /* 0x001e2400000e0000 */
[----:B0-----:R-:W-:-:S05]  /*31c0*/  FADD R49, R48, R49 ;  /* 0x0000003130317221 */ /* 0x001fca0000000000 */
[----:B------:R-:W0:Y:S02]  /*31d0*/  SHFL.BFLY PT, R50, R49, 0x2, 0x1f ;  /* 0x0c401f0031327f89 */ /* 0x000e2400000e0000 */
[----:B0-----:R-:W-:-:S05]  /*31e0*/  FADD R52, R49, R50 ;  /* 0x0000003231347221 */ /* 0x001fca0000000000 */
[----:B------:R-:W0:Y:S01]  /*31f0*/  SHFL.BFLY PT, R51, R52, 0x1, 0x1f ;  /* 0x0c201f0034337f89 */ /* 0x000e2200000e0000 */
[----:B------:R-:W-:Y:S02]  /*3200*/  USHF.R.S32.HI UR9, URZ, 0x1f, UR5 ;  /* 0x0000001f3f097899 */ /* 0x000fe40008011405 */
[----:B------:R-:W-:Y:S02]  /*3210*/  IADD3 R54, P3, R130, UR5, RZ ;  /* 0x0000000582367c10 */ /* 0x000fe4000ff7e0ff */
[----:B------:R-:W-:Y:S02]  /*3220*/  IADD3 R60, P4, R132, UR5, RZ ;  /* 0x00000005843c7c10 */ /* 0x000fe4000ff9e0ff */
[----:B------:R-:W-:Y:S01]  /*3230*/  IADD3.X R55, R129, UR9, RZ, P3, !PT ;  /* 0x0000000981377c10 */ /* 0x000fe20009ffe4ff */
[----:B0-----:R-:W-:-:S05]  /*3240*/  FADD R56, R52, R51 ;  /* 0x0000003334387221 */ /* 0x001fca0000000000 */
[----:B------:R0:W-:Y:S01]  /*3250*/  @!P1 STS [R91+0x2000], R56 ;  /* 0x002000385b009388 */ /* 0x0001e20000000800 */
[----:B------:R-:W-:Y:S01]  /*3260*/  BAR.SYNC.DEFER_BLOCKING 0x0 ;  /* 0x0000000000007b1d */ /* 0x000fe20000010000 */
[----:B------:R-:W-:Y:S02]  /*3270*/  IADD3 R50, P3, R134, UR5, RZ ;  /* 0x0000000586327c10 */ /* 0x000fe4000ff7e0ff */
[----:B------:R-:W-:Y:S02]  /*3280*/  IADD3.X R61, R131, UR9, RZ, P4, !PT ;  /* 0x00000009833d7c10 */ /* 0x000fe4000a7fe4ff */
[----:B------:R-:W-:Y:S02]  /*3290*/  IADD3.X R51, R133, UR9, RZ, P3, !PT ;  /* 0x0000000985337c10 */ /* 0x000fe40009ffe4ff */
[----:B------:R-:W-:Y:S02]  /*32a0*/  IADD3 R52, P4, R136, UR5, RZ ;  /* 0x0000000588347c10 */ /* 0x000fe4000ff9e0ff */
[----:B------:R-:W-:-:S02]  /*32b0*/  IADD3 R48, P3, R140, UR5, RZ ;  /* 0x000000058c307c10 */ /* 0x000fc4000ff7e0ff */
[----:B------:R-:W-:Y:S02]  /*32c0*/  IADD3.X R53, R135, UR9, RZ, P4, !PT ;  /* 0x0000000987357c10 */ /* 0x000fe4000a7fe4ff */
[----:B------:R-:W-:Y:S02]  /*32d0*/  IADD3.X R49, R139, UR9, RZ, P3, !PT ;  /* 0x000000098b317c10 */ /* 0x000fe40009ffe4ff */
[----:B------:R-:W-:Y:S02]  /*32e0*/  IADD3 R58, P4, R142, UR5, RZ ;  /* 0x000000058e3a7c10 */ /* 0x000fe4000ff9e0ff */
[----:B0-----:R-:W-:Y:S02]  /*32f0*/  IADD3 R56, P3, R144, UR5, RZ ;  /* 0x0000000590387c10 */ /* 0x001fe4000ff7e0ff */
[----:B------:R-:W-:Y:S02]  /*3300*/  IADD3.X R59, R141, UR9, RZ, P4, !PT ;  /* 0x000000098d3b7c10 */ /* 0x000fe4000a7fe4ff */
[----:B------:R-:W-:Y:S01]  /*3310*/  IADD3.X R57, R143, UR9, RZ, P3, !PT ;  /* 0x000000098f397c10 */ /* 0x000fe20009ffe4ff */
[----:B------:R0:W2:Y:S04]  /*3320*/  LDG.E.U8 R67, desc[UR10][R54.64] ;  /* 0x0000000a36437981 */ /* 0x0000a8000c1e1100 */
[----:B------:R1:W3:Y:S04]  /*3330*/  LDG.E.U8 R88, desc[UR10][R60.64] ;  /* 0x0000000a3c587981 */ /* 0x0002e8000c1e1100 */
[----:B------:R4:W5:Y:S01]  /*3340*/  LDG.E.U8 R89, desc[UR10][R50.64] ;  /* 0x0000000a32597981 */ /* 0x000962000c1e1100 */
[----:B0-----:R-:W-:-:S03]  /*3350*/  IADD3 R54, P4, R146, UR5, RZ ;  /* 0x0000000592367c10 */ /* 0x001fc6000ff9e0ff */
[----:B------:R0:W3:Y:S01]  /*3360*/  LDG.E.U8 R90, desc[UR10][R52.64] ;  /* 0x0000000a345a7981 */ /* 0x0000e2000c1e1100 */
[----:B-1----:R-:W-:Y:S02]  /*3370*/  IADD3 R60, P3, R148, UR5, RZ ;  /* 0x00000005943c7c10 */ /* 0x002fe4000ff7e0ff */
[----:B------:R-:W-:Y:S01]  /*3380*/  IADD3.X R55, R145, UR9, RZ, P4, !PT ;  /* 0x0000000991377c10 */ /* 0x000fe2000a7fe4ff */
[----:B------:R1:W3:Y:S01]  /*3390*/  LDG.E.U8 R92, desc[UR10][R48.64] ;  /* 0x0000000a305c7981 */ /* 0x0002e2000c1e1100 */
[----:B------:R-:W-:Y:S02]  /*33a0*/  IADD3.X R61, R147, UR9, RZ, P3, !PT ;  /* 0x00000009933d7c10 */ /* 0x000fe40009ffe4ff */
[----:B----4-:R-:W-:Y:S01]  /*33b0*/  IADD3 R50, P4, R150, UR5, RZ ;  /* 0x0000000596327c10 */ /* 0x010fe2000ff9e0ff */
[----:B------:R4:W3:Y:S01]  /*33c0*/  LDG.E.U8 R91, desc[UR10][R58.64] ;  /* 0x0000000a3a5b7981 */ /* 0x0008e2000c1e1100 */
[----:B0-----:R-:W-:Y:S02]  /*33d0*/  IADD3 R52, P3, R152, UR5, RZ ;  /* 0x0000000598347c10 */ /* 0x001fe4000ff7e0ff */
[----:B------:R-:W-:Y:S01]  /*33e0*/  IADD3.X R51, R149, UR9, RZ, P4, !PT ;  /* 0x0000000995337c10 */ /* 0x000fe2000a7fe4ff */
[----:B------:R0:W3:Y:S01]  /*33f0*/  LDG.E.U8 R94, desc[UR10][R56.64] ;  /* 0x0000000a385e7981 */ /* 0x0000e2000c1e1100 */
[----:B------:R-:W-:-:S02]  /*3400*/  IADD3.X R53, R151, UR9, RZ, P3, !PT ;  /* 0x0000000997357c10 */ /* 0x000fc40009ffe4ff */
[----:B-1----:R-:W-:Y:S01]  /*3410*/  IADD3 R48, P4, R156, UR5, RZ ;  /* 0x000000059c307c10 */ /* 0x002fe2000ff9e0ff */
[----:B------:R1:W3:Y:S01]  /*3420*/  LDG.E.U8 R93, desc[UR10][R54.64] ;  /* 0x0000000a365d7981 */ /* 0x0002e2000c1e1100 */
[----:B----4-:R-:W-:Y:S02]  /*3430*/  IADD3 R58, P3, R158, UR5, RZ ;  /* 0x000000059e3a7c10 */ /* 0x010fe4000ff7e0ff */
[----:B------:R-:W-:Y:S01]  /*3440*/  IADD3.X R49, R153, UR9, RZ, P4, !PT ;  /* 0x0000000999317c10 */ /* 0x000fe2000a7fe4ff */
[----:B------:R4:W3:Y:S01]  /*3450*/  LDG.E.U8 R96, desc[UR10][R60.64] ;  /* 0x0000000a3c607981 */ /* 0x0008e2000c1e1100 */
[----:B------:R-:W-:Y:S02]  /*3460*/  IADD3.X R59, R157, UR9, RZ, P3, !PT ;  /* 0x000000099d3b7c10 */ /* 0x000fe40009ffe4ff */
[----:B0-----:R-:W-:Y:S01]  /*3470*/  IADD3 R56, P4, R160, UR5, RZ ;  /* 0x00000005a0387c10 */ /* 0x001fe2000ff9e0ff */
[----:B------:R0:W3:Y:S01]  /*3480*/  LDG.E.U8 R95, desc[UR10][R50.64] ;  /* 0x0000000a325f7981 */ /* 0x0000e2000c1e1100 */
[----:B-1----:R-:W-:-:S02]  /*3490*/  IADD3 R54, P3, R162, UR5, RZ ;  /* 0x00000005a2367c10 */ /* 0x002fc4000ff7e0ff */
        /* <DEDUP_REMOVED lines=23> */
[----:B------:R-:W-:Y:S02]  /*3610*/  IADD3 RZ, P3, R138, UR5, RZ ;  /* 0x000000058aff7c10 */ /* 0x000fe4000ff7e0ff */
[----:B------:R-:W-:Y:S01]  /*3620*/  IADD3.X R55, R179, UR9, RZ, P4, !PT ;  /* 0x00000009b3377c10 */ /* 0x000fe2000a7fe4ff */
[----:B------:R4:W3:Y:S01]  /*3630*/  LDG.E.U8 R103, desc[UR10][R60.64] ;  /* 0x0000000a3c677981 */ /* 0x0008e2000c1e1100 */
[----:B0-----:R-:W-:-:S02]  /*3640*/  IADD3.X R53, R137, UR9, RZ, P3, !PT ;  /* 0x0000000989357c10 */ /* 0x001fc40009ffe4ff */
[----:B-1----:R-:W-:Y:S01]  /*3650*/  IADD3 R50, P4, R184, UR5, RZ ;  /* 0x00000005b8327c10 */ /* 0x002fe2000ff9e0ff */
[----:B------:R0:W3:Y:S01]  /*3660*/  LDG.E.U8 R107, desc[UR10][R58.64] ;  /* 0x0000000a3a6b7981 */ /* 0x0000e2000c1e1100 */
[----:B----4-:R-:W-:Y:S02]  /*3670*/  IADD3 R48, P3, R188, UR5, RZ ;  /* 0x00000005bc307c10 */ /* 0x010fe4000ff7e0ff */
[----:B------:R-:W-:Y:S01]  /*3680*/  IADD3.X R51, R183, UR9, RZ, P4, !PT ;  /* 0x00000009b7337c10 */ /* 0x000fe2000a7fe4ff */
[----:B------:R1:W4:Y:S01]  /*3690*/  LDG.E.U8 R109, desc[UR10][R56.64] ;  /* 0x0000000a386d7981 */ /* 0x000322000c1e1100 */
[----:B------:R-:W-:Y:S02]  /*36a0*/  IADD3.X R49, R187, UR9, RZ, P3, !PT ;  /* 0x00000009bb317c10 */ /* 0x000fe40009ffe4ff */
[----:B------:R-:W-:Y:S01]  /*36b0*/  IADD3 R60, P4, R192, UR5, RZ ;  /* 0x00000005c03c7c10 */ /* 0x000fe2000ff9e0ff */
[----:B------:R-:W-:Y:S01]  /*36c0*/  VIADD R52, R138, UR5 ;  /* 0x000000058a347c36 */ /* 0x000fe20008000000 */
[----:B0-----:R-:W-:Y:S01]  /*36d0*/  IADD3 R58, P3, R174, UR5, RZ ;  /* 0x00000005ae3a7c10 */ /* 0x001fe2000ff7e0ff */
[----:B------:R0:W4:Y:S01]  /*36e0*/  LDG.E.U8 R111, desc[UR10][R54.64] ;  /* 0x0000000a366f7981 */ /* 0x000122000c1e1100 */
[----:B------:R-:W-:-:S02]  /*36f0*/  IADD3.X R61, R191, UR9, RZ, P4, !PT ;  /* 0x00000009bf3d7c10 */ /* 0x000fc4000a7fe4ff */
[----:B------:R-:W-:Y:S01]  /*3700*/  IADD3.X R59, R173, UR9, RZ, P3, !PT ;  /* 0x00000009ad3b7c10 */ /* 0x000fe20009ffe4ff */
[----:B------:R0:W4:Y:S01]  /*3710*/  LDG.E.U8 R101, desc[UR10][R52.64] ;  /* 0x0000000a34657981 */ /* 0x000122000c1e1100 */
[----:B-1----:R-:W-:-:S03]  /*3720*/  IADD3 R56, P4, R178, UR5, RZ ;  /* 0x00000005b2387c10 */ /* 0x002fc6000ff9e0ff */
[----:B------:R1:W4:Y:S01]  /*3730*/  LDG.E.U8 R225, desc[UR10][R50.64] ;  /* 0x0000000a32e17981 */ /* 0x000322000c1e1100 */
[----:B0-----:R-:W-:-:S03]  /*3740*/  IADD3 R54, P3, R182, UR5, RZ ;  /* 0x00000005b6367c10 */ /* 0x001fc6000ff7e0ff */
[----:B------:R0:W4:Y:S01]  /*3750*/  LDG.E.U8 R227, desc[UR10][R48.64] ;  /* 0x0000000a30e37981 */ /* 0x000122000c1e1100 */
[----:B------:R-:W-:Y:S02]  /*3760*/  IADD3.X R57, R177, UR9, RZ, P4, !PT ;  /* 0x00000009b1397c10 */ /* 0x000fe4000a7fe4ff */
[----:B------:R-:W-:Y:S01]  /*3770*/  IADD3.X R55, R181, UR9, RZ, P3, !PT ;  /* 0x00000009b5377c10 */ /* 0x000fe20009ffe4ff */
[----:B------:R-:W4:Y:S01]  /*3780*/  LDG.E.U8 R61, desc[UR10][R60.64] ;  /* 0x0000000a3c3d7981 */ /* 0x000f22000c1e1100 */
[----:B------:R-:W-:Y:S02]  /*3790*/  IADD3 R52, P4, R186, UR5, RZ ;  /* 0x00000005ba347c10 */ /* 0x000fe4000ff9e0ff */
[----:B-1----:R-:W-:Y:S01]  /*37a0*/  IADD3 R50, P5, R190, UR5, RZ ;  /* 0x00000005be327c10 */ /* 0x002fe2000ffbe0ff */
[----:B------:R-:W4:Y:S01]  /*37b0*/  LDG.E.U8 R58, desc[UR10][R58.64] ;  /* 0x0000000a3a3a7981 */ /* 0x000f22000c1e1100 */
[----:B0-----:R-:W-:Y:S02]  /*37c0*/  IADD3 R48, P3, R194, UR5, RZ ;  /* 0x00000005c2307c10 */ /* 0x001fe4000ff7e0ff */
[----:B------:R-:W-:Y:S01]  /*37d0*/  IADD3.X R53, R185, UR9, RZ, P4, !PT ;  /* 0x00000009b9357c10 */ /* 0x000fe2000a7fe4ff */
[----:B------:R-:W4:Y:S01]  /*37e0*/  LDG.E.U8 R108, desc[UR10][R56.64] ;  /* 0x0000000a386c7981 */ /* 0x000f22000c1e1100 */
[----:B------:R-:W-:-:S02]  /*37f0*/  IADD3.X R51, R189, UR9, RZ, P5, !PT ;  /* 0x00000009bd337c10 */ /* 0x000fc4000affe4ff */
[----:B------:R-:W-:Y:S01]  /*3800*/  IADD3.X R49, R193, UR9, RZ, P3, !PT ;  /* 0x00000009c1317c10 */ /* 0x000fe20009ffe4ff */
[----:B------:R-:W4:Y:S04]  /*3810*/  LDG.E.U8 R54, desc[UR10][R54.64] ;  /* 0x0000000a36367981 */ /* 0x000f28000c1e1100 */
[----:B------:R-:W4:Y:S04]  /*3820*/  LDG.E.U8 R110, desc[UR10][R52.64] ;  /* 0x0000000a346e7981 */ /* 0x000f28000c1e1100 */
[----:B------:R-:W4:Y:S04]  /*3830*/  LDG.E.U8 R224, desc[UR10][R50.64] ;  /* 0x0000000a32e07981 */ /* 0x000f28000c1e1100 */
[----:B------:R0:W4:Y:S04]  /*3840*/  LDG.E.U8 R226, desc[UR10][R48.64] ;  /* 0x0000000a30e27981 */ /* 0x000128000c1e1100 */
[----:B------:R-:W-:Y:S04]  /*3850*/  LDS R223, [R62+0x2000] ;  /* 0x002000003edf7984 */ /* 0x000fe80000000800 */
[----:B------:R-:W-:Y:S04]  /*3860*/  LDS R222, [R62+0x2100] ;  /* 0x002100003ede7984 */ /* 0x000fe80000000800 */
[----:B------:R-:W-:Y:S04]  /*3870*/  LDS R221, [R62+0x2200] ;  /* 0x002200003edd7984 */ /* 0x000fe80000000800 */
[----:B------:R-:W-:Y:S01]  /*3880*/  LDS R220, [R62+0x2300] ;  /* 0x002300003edc7984 */ /* 0x000fe20000000800 */
[----:B------:R-:W-:Y:S01]  /*3890*/  BAR.SYNC.DEFER_BLOCKING 0x0 ;  /* 0x0000000000007b1d */ /* 0x000fe20000010000 */
[----:B0-----:R-:W-:-:S05]  /*38a0*/  IMAD.SHL.U32 R48, R195, 0x8, RZ ;  /* 0x00000008c3307824 */ /* 0x001fca00078e00ff */
[----:B------:R-:W-:Y:S02]  /*38b0*/  LOP3.LUT R48, R48, 0x78, RZ, 0xc0, !PT ;  /* 0x0000007830307812 */ /* 0x000fe400078ec0ff */
[----:B------:R-:W-:Y:S02]  /*38c0*/  F2FP.SATFINITE.E4M3.F32.PACK_AB_MERGE_C R63, R64, R63, RZ ;  /* 0x0000003f403f723e */ /* 0x000fe400048070ff */
[----:B------:R-:W-:Y:S02]  /*38d0*/  F2FP.SATFINITE.E4M3.F32.PACK_AB_MERGE_C R65, R66, R65, RZ ;  /* 0x000000414241723e */ /* 0x000fe400048070ff */
[----:B------:R-:W-:Y:S02]  /*38e0*/  F2FP.SATFINITE.E4M3.F32.PACK_AB_MERGE_C R84, R85, R84, RZ ;  /* 0x000000545554723e */ /* 0x000fe400048070ff */
[----:B------:R-:W-:Y:S02]  /*38f0*/  F2FP.SATFINITE.E4M3.F32.PACK_AB_MERGE_C R59, R87, R86, RZ ;  /* 0x00000056573b723e */ /* 0x000fe400048070ff */
[----:B------:R-:W-:-:S02]  /*3900*/  F2FP.F16.E4M3.UNPACK_B R56, R63 ;  /* 0x0000003fff38723e */ /* 0x000fc400020006ff */
[----:B------:R-:W-:Y:S02]  /*3910*/  F2FP.F16.E4M3.UNPACK_B R57, R65 ;  /* 0x00000041ff39723e */ /* 0x000fe400020006ff */
[----:B------:R-:W-:Y:S01]  /*3920*/  F2FP.F16.E4M3.UNPACK_B R59, R59 ;  /* 0x0000003bff3b723e */ /* 0x000fe200020006ff */
[----:B------:R-:W-:Y:S01]  /*3930*/  FADD R60, -R154, R217 ;  /* 0x000000d99a3c7221 */ /* 0x000fe20000000100 */
[----:B--2---:R-:W-:Y:S04]  /*3940*/  STS.U8 [R206+UR7+0x2000], R67 ;  /* 0x00200043ce007988 */ /* 0x004fe80008000007 */
[----:B-----5:R-:W-:Y:S04]  /*3950*/  STS.U8 [R206+UR7+0x2200], R89 ;  /* 0x00220059ce007988 */ /* 0x020fe80008000007 */
[----:B---3--:R-:W-:Y:S04]  /*3960*/  STS.U8 [R206+UR7+0x2600], R91 ;  /* 0x0026005bce007988 */ /* 0x008fe80008000007 */
        /* <DEDUP_REMOVED lines=17> */
[----:B------:R0:W-:Y:S04]  /*3a80*/  STS.U8 [R205+UR7+0x2900], R96 ;  /* 0x00290060cd007988 */ /* 0x0001e80008000007 */
        /* <DEDUP_REMOVED lines=10> */
[----:B------:R-:W-:Y:S01]  /*3b30*/  STS.U8 [R205+UR7+0x3f00], R226 ;  /* 0x003f00e2cd007988 */ /* 0x000fe20008000007 */
[----:B------:R-:W-:Y:S01]  /*3b40*/  BAR.SYNC.DEFER_BLOCKING 0x0 ;  /* 0x0000000000007b1d */ /* 0x000fe20000010000 */
[----:B0-----:R-:W-:Y:S01]  /*3b50*/  IMAD R96, R211, 0x20, R48 ;  /* 0x00000020d3607824 */ /* 0x001fe200078e0230 */
[----:B-1----:R-:W-:-:S04]  /*3b60*/  F2FP.F16.E4M3.UNPACK_B R58, R84 ;  /* 0x00000054ff3a723e */ /* 0x002fc800020006ff */
[----:B------:R-:W0:Y:S04]  /*3b70*/  LDSM.16.M88.4 R52, [R200+0x2000] ;  /* 0x00200000c834783b */ /* 0x000e280000000200 */
[----:B------:R-:W-:Y:S01]  /*3b80*/  LDSM.16.M88.4 R48, [R200+0x3000] ;  /* 0x00300000c830783b */ /* 0x000fe20000000200 */
[----:B------:R-:W-:Y:S01]  /*3b90*/  BAR.SYNC.DEFER_BLOCKING 0x0 ;  /* 0x0000000000007b1d */ /* 0x000fe20000010000 */
[----:B------:R-:W-:-:S05]  /*3ba0*/  LOP3.LUT R64, R96, 0x20, RZ, 0x3c, !PT ;  /* 0x0000002060407812 */ /* 0x000fca00078e3cff */
[----:B------:R1:W-:Y:S02]  /*3bb0*/  STSM.16.M88.4 [R199+0x2000], R56 ;  /* 0x00200038c7007844 */ /* 0x0003e40000000200 */
[----:B------:R-:W-:Y:S01]  /*3bc0*/  BAR.SYNC.DEFER_BLOCKING 0x0 ;  /* 0x0000000000007b1d */ /* 0x000fe20000010000 */
[----:B------:R-:W-:Y:S01]  /*3bd0*/  FMUL R61, R60, 1.4426950216293334961 ;  /* 0x3fb8aa3b3c3d7820 */ /* 0x000fe20000400000 */
[----:B------:R-:W-:-:S04]  /*3be0*/  FADD R60, -R155, R216 ;  /* 0x000000d89b3c7221 */ /* 0x000fc80000000100 */
[----:B------:R-:W-:Y:S04]  /*3bf0*/  LDS.64 R104, [R96+UR7+0x2000] ;  /* 0x0020000760687984 */ /* 0x000fe80008000a00 */
[----:B------:R-:W2:Y:S04]  /*3c00*/  LDS.64 R106, [R96+UR7+0x2400] ;  /* 0x00240007606a7984 */ /* 0x000ea80008000a00 */
[----:B------:R-:W3:Y:S04]  /*3c10*/  LDS.64 R100, [R64+UR7+0x2000] ;  /* 0x0020000740647984 */ /* 0x000ee80008000a00 */
[----:B------:R-:W4:Y:S04]  /*3c20*/  LDS.64 R102, [R64+UR7+0x2400] ;  /* 0x0024000740667984 */ /* 0x000f280008000a00 */
[----:B------:R-:W5:Y:S04]  /*3c30*/  LDS.64 R88, [R64+UR7+0x2800] ;  /* 0x0028000740587984 */ /* 0x000f680008000a00 */
[----:B------:R-:W5:Y:S01]  /*3c40*/  LDS.64 R90, [R64+UR7+0x2c00] ;  /* 0x002c0007405a7984 */ /* 0x000f620008000a00 */
[----:B------:R-:W-:Y:S01]  /*3c50*/  FMUL R62, R60, 1.4426950216293334961 ;  /* 0x3fb8aa3b3c3e7820 */ /* 0x000fe20000400000 */
[----:B------:R-:W-:-:S02]  /*3c60*/  FADD R60, -R218, R215 ;  /* 0x000000d7da3c7221 */ /* 0x000fc40000000100 */
[----:B------:R-:W5:Y:S01]  /*3c70*/  LDS.64 R92, [R96+UR7+0x2800] ;  /* 0x00280007605c7984 */ /* 0x000f620008000a00 */
[----:B------:R-:W2:Y:S03]  /*3c80*/  MUFU.EX2 R216, R61 ;  /* 0x0000003d00d87308 */ /* 0x000ea60000000800 */
[----:B------:R-:W5:Y:S05]  /*3c90*/  LDS.64 R94, [R96+UR7+0x2c00] ;  /* 0x002c0007605e7984 */ /* 0x000f6a0008000a00 */
[----:B------:R3:W3:Y:S01]  /*3ca0*/  MUFU.EX2 R215, R62 ;  /* 0x0000003e00d77308 */ /* 0x0006e20000000800 */
[----:B------:R-:W-:Y:S01]  /*3cb0*/  FMUL R60, R60, 1.4426950216293334961 ;  /* 0x3fb8aa3b3c3c7820 */ /* 0x000fe20000400000 */
[----:B-1----:R-:W-:Y:S01]  /*3cc0*/  FADD R56, -R219, R214 ;  /* 0x000000d6db387221 */ /* 0x002fe20000000100 */
[----:B0-----:R-:W-:-:S02]  /*3cd0*/  F2FP.F16.E4M3.UNPACK_B R86, R52 ;  /* 0x00000034ff56723e */ /* 0x001fc400020006ff */
[----:B------:R-:W-:Y:S01]  /*3ce0*/  F2FP.F16.E4M3.UNPACK_B R87, R53 ;  /* 0x00000035ff57723e */ /* 0x000fe200020006ff */
[----:B------:R-:W-:Y:S02]  /*3cf0*/  FMUL R56, R56, 1.4426950216293334961 ;  /* 0x3fb8aa3b38387820 */ /* 0x000fe40000400000 */
[----:B------:R0:W1:Y:S01]  /*3d00*/  MUFU.EX2 R214, R60 ;  /* 0x0000003c00d67308 */ /* 0x0000620000000800 */
[C---:B--2---:R-:W-:Y:S01]  /*3d10*/  FMUL R72, R216.reuse, R72 ;  /* 0x00000048d8487220 */ /* 0x044fe20000400000 */
[----:B------:R-:W-:Y:S01]  /*3d20*/  FMUL R73, R216, R73 ;  /* 0x00000049d8497220 */ /* 0x000fe20000400000 */
[----:B------:R-:W-:Y:S02]  /*3d30*/  IMAD.MOV.U32 R61, RZ, RZ, R106 ;  /* 0x000000ffff3d7224 */ /* 0x000fe400078e006a */
[----:B---3--:R-:W-:Y:S02]  /*3d40*/  IMAD.MOV.U32 R62, RZ, RZ, R100 ;  /* 0x000000ffff3e7224 */ /* 0x008fe400078e0064 */
[C---:B------:R-:W-:Y:S01]  /*3d50*/  FMUL R74, R215.reuse, R74 ;  /* 0x0000004ad74a7220 */ /* 0x040fe20000400000 */
[----:B------:R-:W-:Y:S01]  /*3d60*/  FMUL R75, R215, R75 ;  /* 0x0000004bd74b7220 */ /* 0x000fe20000400000 */
[----:B0-----:R-:W-:-:S02]  /*3d70*/  IMAD.MOV.U32 R60, RZ, RZ, R104 ;  /* 0x000000ffff3c7224 */ /* 0x001fc400078e0068 */
[----:B----4-:R-:W-:Y:S01]  /*3d80*/  IMAD.MOV.U32 R63, RZ, RZ, R102 ;  /* 0x000000ffff3f7224 */ /* 0x010fe200078e0066 */
[----:B------:R0:W2:Y:S01]  /*3d90*/  MUFU.EX2 R217, R56 ;  /* 0x0000003800d97308 */ /* 0x0000a20000000800 */
[----:B-----5:R-:W-:Y:S02]  /*3da0*/  IMAD.MOV.U32 R66, RZ, RZ, R88 ;  /* 0x000000ffff427224 */ /* 0x020fe400078e0058 */
[----:B------:R-:W-:-:S03]  /*3db0*/  IMAD.MOV.U32 R67, RZ, RZ, R90 ;  /* 0x000000ffff437224 */ /* 0x000fc600078e005a */
[----:B------:R-:W-:Y:S01]  /*3dc0*/  HMMA.16816.F32 R72, R60, R86, R72 ;  /* 0x000000563c48723c */ /* 0x000fe20000001848 */
[C---:B------:R-:W-:Y:S01]  /*3dd0*/  FMUL R80, R216.reuse, R80 ;  /* 0x00000050d8507220 */ /* 0x040fe20000400000 */
[----:B------:R-:W-:-:S05]  /*3de0*/  FMUL R81, R216, R81 ;  /* 0x00000051d8517220 */ /* 0x000fca0000400000 */
[----:B------:R-:W-:Y:S01]  /*3df0*/  IMAD.MOV.U32 R62, RZ, RZ, R88 ;  /* 0x000000ffff3e7224 */ /* 0x000fe200078e0058 */
[C---:B------:R-:W-:Y:S01]  /*3e00*/  LOP3.LUT R88, R96.reuse, 0x40, RZ, 0x3c, !PT ;  /* 0x0000004060587812 */ /* 0x040fe200078e3cff */
[----:B------:R-:W-:Y:S01]  /*3e10*/  IMAD.MOV.U32 R63, RZ, RZ, R90 ;  /* 0x000000ffff3f7224 */ /* 0x000fe200078e005a */
[----:B------:R-:W-:Y:S01]  /*3e20*/  LOP3.LUT R90, R96, 0x60, RZ, 0x3c, !PT ;  /* 0x00000060605a7812 */ /* 0x000fe200078e3cff */
[C---:B------:R-:W-:Y:S01]  /*3e30*/  FMUL R82, R215.reuse, R82 ;  /* 0x00000052d7527220 */ /* 0x040fe20000400000 */
[----:B------:R-:W-:Y:S01]  /*3e40*/  FMUL R83, R215, R83 ;  /* 0x00000053d7537220 */ /* 0x000fe20000400000 */
[----:B------:R-:W-:Y:S01]  /*3e50*/  F2FP.F16.E4M3.UNPACK_B R84, R48 ;  /* 0x00000030ff54723e */ /* 0x000fe200020006ff */
[----:B0-----:R-:W-:Y:S01]  /*3e60*/  IMAD.MOV.U32 R56, RZ, RZ, R104 ;  /* 0x000000ffff387224 */ /* 0x001fe200078e0068 */
[----:B------:R-:W-:Y:S01]  /*3e70*/  F2FP.F16.E4M3.UNPACK_B R85, R49 ;  /* 0x00000031ff55723e */ /* 0x000fe200020006ff */
[----:B------:R-:W-:Y:S01]  /*3e80*/  IMAD.MOV.U32 R57, RZ, RZ, R106 ;  /* 0x000000ffff397224 */ /* 0x000fe200078e006a */
[----:B------:R-:W-:Y:S01]  /*3e90*/  F2FP.F16.E4M3.UNPACK_B R110, R52.H1 ;  /* 0x00000034ff6e723e */ /* 0x000fe200030006ff */
[----:B------:R-:W-:Y:S01]  /*3ea0*/  IMAD.MOV.U32 R58, RZ, RZ, R100 ;  /* 0x000000ffff3a7224 */ /* 0x000fe200078e0064 */
[----:B------:R-:W-:Y:S01]  /*3eb0*/  F2FP.F16.E4M3.UNPACK_B R111, R53.H1 ;  /* 0x00000035ff6f723e */ /* 0x000fe200030006ff */
[----:B------:R-:W-:Y:S01]  /*3ec0*/  IMAD.MOV.U32 R59, RZ, RZ, R102 ;  /* 0x000000ffff3b7224 */ /* 0x000fe200078e0066 */
[----:B------:R-:W-:Y:S01]  /*3ed0*/  F2FP.F16.E4M3.UNPACK_B R108, R48.H1 ;  /* 0x00000030ff6c723e */ /* 0x000fe200030006ff */
[----:B------:R-:W-:Y:S01]  /*3ee0*/  LDS.64 R52, [R88+UR7+0x2400] ;  /* 0x0024000758347984 */ /* 0x000fe20008000a00 */
[----:B------:R-:W-:-:S03]  /*3ef0*/  F2FP.F16.E4M3.UNPACK_B R109, R49.H1 ;  /* 0x00000031ff6d723e */ /* 0x000fc600030006ff */
[----:B------:R-:W0:Y:S04]  /*3f00*/  LDS.64 R48, [R88+UR7+0x2000] ;  /* 0x0020000758307984 */ /* 0x000e280008000a00 */
[----:B------:R-:W3:Y:S04]  /*3f10*/  LDS.64 R96, [R90+UR7+0x2000] ;  /* 0x002000075a607984 */ /* 0x000ee80008000a00 */
[----:B------:R-:W4:Y:S01]  /*3f20*/  LDS.64 R98, [R90+UR7+0x2400] ;  /* 0x002400075a627984 */ /* 0x000f220008000a00 */
[----:B------:R-:W-:Y:S01]  /*3f30*/  HMMA.16816.F32 R80, R56, R84, R80 ;  /* 0x000000543850723c */ /* 0x000fe20000001850 */
[C---:B-1----:R-:W-:Y:S01]  /*3f40*/  FMUL R68, R214.reuse, R68 ;  /* 0x00000044d6447220 */ /* 0x042fe20000400000 */
[----:B------:R-:W-:Y:S01]  /*3f50*/  FMUL R69, R214, R69 ;  /* 0x00000045d6457220 */ /* 0x000fe20000400000 */
[C---:B--2---:R-:W-:Y:S01]  /*3f60*/  FMUL R70, R217.reuse, R70 ;  /* 0x00000046d9467220 */ /* 0x044fe20000400000 */
[----:B------:R-:W-:Y:S01]  /*3f70*/  FMUL R71, R217, R71 ;  /* 0x00000047d9477220 */ /* 0x000fe20000400000 */
[----:B------:R-:W-:-:S02]  /*3f80*/  IMAD.MOV.U32 R64, RZ, RZ, R92 ;  /* 0x000000ffff407224 */ /* 0x000fc400078e005c */
[C---:B------:R-:W-:Y:S01]  /*3f90*/  FMUL R56, R214.reuse, R76 ;  /* 0x0000004cd6387220 */ /* 0x040fe20000400000 */
[----:B------:R-:W-:Y:S01]  /*3fa0*/  FMUL R57, R214, R77 ;  /* 0x0000004dd6397220 */ /* 0x000fe20000400000 */
[C---:B------:R-:W-:Y:S01]  /*3fb0*/  FMUL R58, R217.reuse, R78 ;  /* 0x0000004ed93a7220 */ /* 0x040fe20000400000 */
[----:B------:R-:W-:Y:S01]  /*3fc0*/  FMUL R59, R217, R79 ;  /* 0x0000004fd93b7220 */ /* 0x000fe20000400000 */
[----:B------:R-:W-:Y:S01]  /*3fd0*/  IMAD.MOV.U32 R60, RZ, RZ, R92 ;  /* 0x000000ffff3c7224 */ /* 0x000fe200078e005c */
[----:B------:R-:W1:Y:S01]  /*3fe0*/  LDS.64 R76, [R88+UR7+0x2800] ;  /* 0x00280007584c7984 */ /* 0x000e620008000a00 */
[--C-:B------:R-:W-:Y:S02]  /*3ff0*/  IMAD.MOV.U32 R65, RZ, RZ, R94.reuse ;  /* 0x000000ffff417224 */ /* 0x100fe400078e005e */
[----:B------:R-:W-:Y:S01]  /*4000*/  IMAD.MOV.U32 R61, RZ, RZ, R94 ;  /* 0x000000ffff3d7224 */ /* 0x000fe200078e005e */
[----:B------:R-:W-:Y:S04]  /*4010*/  LDS.64 R78, [R90+UR7+0x2800] ;  /* 0x002800075a4e7984 */ /* 0x000fe80008000a00 */
[----:B------:R-:W-:Y:S01]  /*4020*/  HMMA.16816.F32 R68, R64, R86, R68 ;  /* 0x000000564044723c */ /* 0x000fe20000001844 */
[----:B------:R-:W2:Y:S05]  /*4030*/  LDS.64 R86, [R88+UR7+0x2c00] ;  /* 0x002c000758567984 */ /* 0x000eaa0008000a00 */
[----:B------:R-:W-:Y:S01]  /*4040*/  HMMA.16816.F32 R56, R60, R84, R56 ;  /* 0x000000543c38723c */ /* 0x000fe20000001838 */
[----:B------:R5:W2:Y:S01]  /*4050*/  LDS.64 R84, [R90+UR7+0x2c00] ;  /* 0x002c00075a547984 */ /* 0x000aa20008000a00 */
[----:B------:R-:W-:-:S02]  /*4060*/  IMAD.MOV.U32 R64, RZ, RZ, R105 ;  /* 0x000000ffff407224 */ /* 0x000fc400078e0069 */
[----:B------:R-:W-:Y:S02]  /*4070*/  IMAD.MOV.U32 R65, RZ, RZ, R107 ;  /* 0x000000ffff417224 */ /* 0x000fe400078e006b */
[----:B------:R-:W-:Y:S02]  /*4080*/  IMAD.MOV.U32 R66, RZ, RZ, R101 ;  /* 0x000000ffff427224 */ /* 0x000fe400078e0065 */
[----:B------:R-:W-:-:S07]  /*4090*/  IMAD.MOV.U32 R67, RZ, RZ, R103 ;  /* 0x000000ffff437224 */ /* 0x000fce00078e0067 */
[----:B------:R-:W-:Y:S01]  /*40a0*/  HMMA.16816.F32 R72, R64, R110, R72 ;  /* 0x0000006e4048723c */ /* 0x000fe20000001848 */
[----:B------:R-:W-:Y:S02]  /*40b0*/  IMAD.MOV.U32 R60, RZ, RZ, R105 ;  /* 0x000000ffff3c7224 */ /* 0x000fe400078e0069 */
[----:B------:R-:W-:Y:S02]  /*40c0*/  IMAD.MOV.U32 R61, RZ, RZ, R107 ;  /* 0x000000ffff3d7224 */ /* 0x000fe400078e006b */
[----:B------:R-:W-:Y:S02]  /*40d0*/  IMAD.MOV.U32 R62, RZ, RZ, R101 ;  /* 0x000000ffff3e7224 */ /* 0x000fe400078e0065 */
[----:B------:R-:W-:Y:S02]  /*40e0*/  IMAD.MOV.U32 R63, RZ, RZ, R103 ;  /* 0x000000ffff3f7224 */ /* 0x000fe400078e0067 */
[----:B------:R-:W-:Y:S02]  /*40f0*/  IMAD.MOV.U32 R64, RZ, RZ, R93 ;  /* 0x000000ffff407224 */ /* 0x000fe400078e005d */
[----:B------:R-:W-:-:S02]  /*4100*/  IMAD.MOV.U32 R65, RZ, RZ, R95 ;  /* 0x000000ffff417224 */ /* 0x000fc400078e005f */
[----:B------:R-:W-:Y:S02]  /*4110*/  IMAD.MOV.U32 R66, RZ, RZ, R89 ;  /* 0x000000ffff427224 */ /* 0x000fe400078e0059 */
[----:B------:R-:W-:Y:S01]  /*4120*/  IMAD.MOV.U32 R67, RZ, RZ, R91 ;  /* 0x000000ffff437224 */ /* 0x000fe200078e005b */
[----:B------:R-:W-:Y:S01]  /*4130*/  HMMA.16816.F32 R80, R60, R108, R80 ;  /* 0x0000006c3c50723c */ /* 0x000fe20000001850 */
[----:B-----5:R-:W-:-:S05]  /*4140*/  F2FP.F16.E4M3.UNPACK_B R90, R54 ;  /* 0x00000036ff5a723e */ /* 0x020fca00020006ff */
[----:B------:R-:W-:Y:S01]  /*4150*/  HMMA.16816.F32 R68, R64, R110, R68 ;  /* 0x0000006e4044723c */ /* 0x000fe20000001844 */
[----:B------:R-:W-:Y:S01]  /*4160*/  IMAD.MOV.U32 R63, RZ, RZ, R91 ;  /* 0x000000ffff3f7224 */ /* 0x000fe200078e005b */
[----:B------:R-:W-:-:S05]  /*4170*/  F2FP.F16.E4M3.UNPACK_B R91, R55 ;  /* 0x00000037ff5b723e */ /* 0x000fca00020006ff */
[----:B0-----:R-:W-:Y:S02]  /*4180*/  IMAD.MOV.U32 R64, RZ, RZ, R48 ;  /* 0x000000ffff407224 */ /* 0x001fe400078e0030 */
[----:B------:R-:W-:Y:S02]  /*4190*/  IMAD.MOV.U32 R65, RZ, RZ, R52 ;  /* 0x000000ffff417224 */ /* 0x000fe400078e0034 */
[----:B---3--:R-:W-:Y:S02]  /*41a0*/  IMAD.MOV.U32 R66, RZ, RZ, R96 ;  /* 0x000000ffff427224 */ /* 0x008fe400078e0060 */
[----:B----4-:R-:W-:-:S07]  /*41b0*/  IMAD.MOV.U32 R67, RZ, RZ, R98 ;  /* 0x000000ffff437224 */ /* 0x010fce00078e0062 */
[----:B------:R-:W-:Y:S01]  /*41c0*/  HMMA.16816.F32 R72, R64, R90, R72 ;  /* 0x0000005a4048723c */ /* 0x000fe20000001848 */
[----:B------:R-:W-:Y:S02]  /*41d0*/  IMAD.MOV.U32 R60, RZ, RZ, R93 ;  /* 0x000000ffff3c7224 */ /* 0x000fe400078e005d */
[----:B------:R-:W-:Y:S02]  /*41e0*/  IMAD.MOV.U32 R61, RZ, RZ, R95 ;  /* 0x000000ffff3d7224 */ /* 0x000fe400078e005f */
[----:B------:R-:W-:Y:S02]  /*41f0*/  IMAD.MOV.U32 R62, RZ, RZ, R89 ;  /* 0x000000ffff3e7224 */ /* 0x000fe400078e0059 */
[----:B-1----:R-:W-:Y:S02]  /*4200*/  IMAD.MOV.U32 R64, RZ, RZ, R76 ;  /* 0x000000ffff407224 */ /* 0x002fe400078e004c */
[----:B--2---:R-:W-:Y:S02]  /*4210*/  IMAD.MOV.U32 R65, RZ, RZ, R86 ;  /* 0x000000ffff417224 */ /* 0x004fe400078e0056 */
[----:B------:R-:W-:-:S02]  /*4220*/  IMAD.MOV.U32 R66, RZ, RZ, R78 ;  /* 0x000000ffff427224 */ /* 0x000fc400078e004e */
[----:B------:R-:W-:Y:S01]  /*4230*/  IMAD.MOV.U32 R67, RZ, RZ, R84 ;  /* 0x000000ffff437224 */ /* 0x000fe200078e0054 */
[----:B------:R-:W-:Y:S06]  /*4240*/  HMMA.16816.F32 R56, R60, R108, R56 ;  /* 0x0000006c3c38723c */ /* 0x000fec0000001838 */
[----:B------:R-:W-:Y:S01]  /*4250*/  HMMA.16816.F32 R68, R64, R90, R68 ;  /* 0x0000005a4044723c */ /* 0x000fe20000001844 */
[----:B------:R-:W-:Y:S02]  /*4260*/  IMAD.MOV.U32 R61, RZ, RZ, R52 ;  /* 0x000000ffff3d7224 */ /* 0x000fe400078e0034 */
[----:B------:R-:W-:-:S04]  /*4270*/  IMAD.MOV.U32 R52, RZ, RZ, R49 ;  /* 0x000000ffff347224 */ /* 0x000fc800078e0031 */
[----:B------:R-:W-:Y:S01]  /*4280*/  F2FP.F16.E4M3.UNPACK_B R66, R54.H1 ;  /* 0x00000036ff42723e */ /* 0x000fe200030006ff */
[----:B------:R-:W-:Y:S01]  /*4290*/  IMAD.MOV.U32 R54, RZ, RZ, R97 ;  /* 0x000000ffff367224 */ /* 0x000fe200078e0061 */
[----:B------:R-:W-:Y:S01]  /*42a0*/  F2FP.F16.E4M3.UNPACK_B R67, R55.H1 ;  /* 0x00000037ff43723e */ /* 0x000fe200030006ff */
[----:B------:R-:W-:Y:S01]  /*42b0*/  IMAD.MOV.U32 R55, RZ, RZ, R99 ;  /* 0x000000ffff377224 */ /* 0x000fe200078e0063 */
[----:B------:R-:W-:Y:S01]  /*42c0*/  F2FP.F16.E4M3.UNPACK_B R88, R50 ;  /* 0x00000032ff58723e */ /* 0x000fe200020006ff */
[----:B------:R-:W-:Y:S01]  /*42d0*/  IMAD.MOV.U32 R60, RZ, RZ, R48 ;  /* 0x000000ffff3c7224 */ /* 0x000fe200078e0030 */
[----:B------:R-:W-:Y:S01]  /*42e0*/  F2FP.F16.E4M3.UNPACK_B R89, R51 ;  /* 0x00000033ff59723e */ /* 0x000fe200020006ff */
[----:B------:R-:W-:Y:S02]  /*42f0*/  IMAD.MOV.U32 R62, RZ, RZ, R96 ;  /* 0x000000ffff3e7224 */ /* 0x000fe400078e0060 */
[----:B------:R-:W-:Y:S01]  /*4300*/  IMAD.MOV.U32 R63, RZ, RZ, R98 ;  /* 0x000000ffff3f7224 */ /* 0x000fe200078e0062 */
[----:B------:R-:W-:Y:S01]  /*4310*/  HMMA.16816.F32 R72, R52, R66, R72 ;  /* 0x000000423448723c */ /* 0x000fe20000001848 */
[----:B------:R-:W0:Y:S05]  /*4320*/  LDC R52, c[0x0][0x280] ;  /* 0x0000a000ff347b82 */ /* 0x000e2a0000000800 */
[----:B------:R-:W-:Y:S07]  /*4330*/  HMMA.16816.F32 R80, R60, R88, R80 ;  /* 0x000000583c50723c */ /* 0x000fee0000001850 */
[----:B------:R-:W-:-:S02]  /*4340*/  IMAD.MOV.U32 R60, RZ, RZ, R76 ;  /* 0x000000ffff3c7224 */ /* 0x000fc400078e004c */
[----:B------:R-:W-:Y:S02]  /*4350*/  IMAD.MOV.U32 R61, RZ, RZ, R86 ;  /* 0x000000ffff3d7224 */ /* 0x000fe400078e0056 */
[----:B------:R-:W-:Y:S02]  /*4360*/  IMAD.MOV.U32 R62, RZ, RZ, R78 ;  /* 0x000000ffff3e7224 */ /* 0x000fe400078e004e */
[----:B------:R-:W-:Y:S01]  /*4370*/  IMAD.MOV.U32 R63, RZ, RZ, R84 ;  /* 0x000000ffff3f7224 */ /* 0x000fe200078e0054 */
[----:B------:R-:W-:-:S06]  /*4380*/  UIADD3 UR6, UR6, 0x40, URZ ;  /* 0x0000004006067890 */ /* 0x000fcc000fffe03f */
[----:B------:R-:W-:Y:S01]  /*4390*/  HMMA.16816.F32 R56, R60, R88, R56 ;  /* 0x000000583c38723c */ /* 0x000fe20000001838 */
[----:B------:R-:W-:Y:S01]  /*43a0*/  F2FP.F16.E4M3.UNPACK_B R64, R50.H1 ;  /* 0x00000032ff40723e */ /* 0x000fe200030006ff */
[----:B------:R-:W-:Y:S01]  /*43b0*/  IMAD.MOV.U32 R48, RZ, RZ, R49 ;  /* 0x000000ffff307224 */ /* 0x000fe200078e0031 */
[----:B------:R-:W-:Y:S01]  /*43c0*/  F2FP.F16.E4M3.UNPACK_B R65, R51.H1 ;  /* 0x00000033ff41723e */ /* 0x000fe200030006ff */
[----:B------:R-:W-:Y:S02]  /*43d0*/  IMAD.MOV.U32 R49, RZ, RZ, R53 ;  /* 0x000000ffff317224 */ /* 0x000fe400078e0035 */
[----:B------:R-:W-:Y:S02]  /*43e0*/  IMAD.MOV.U32 R50, RZ, RZ, R97 ;  /* 0x000000ffff327224 */ /* 0x000fe400078e0061 */
[----:B------:R-:W-:Y:S01]  /*43f0*/  IMAD.MOV.U32 R51, RZ, RZ, R99 ;  /* 0x000000ffff337224 */ /* 0x000fe200078e0063 */
[----:B0-----:R-:W-:Y:S01]  /*4400*/  ISETP.LE.AND P3, PT, R52, UR6, PT ;  /* 0x0000000634007c0c */ /* 0x001fe2000bf63270 */
[----:B------:R-:W-:-:S02]  /*4410*/  IMAD.MOV.U32 R76, RZ, RZ, R77 ;  /* 0x000000ffff4c7224 */ /* 0x000fc400078e004d */
[----:B------:R-:W-:-:S03]  /*4420*/  IMAD.MOV.U32 R78, RZ, RZ, R79 ;  /* 0x000000ffff4e7224 */ /* 0x000fc600078e004f */
[----:B------:R-:W-:Y:S07]  /*4430*/  HMMA.16816.F32 R80, R48, R64, R80 ;  /* 0x000000403050723c */ /* 0x000fee0000001850 */
[----:B------:R-:W-:Y:S02]  /*4440*/  IMAD.MOV.U32 R48, RZ, RZ, R77 ;  /* 0x000000ffff307224 */ /* 0x000fe400078e004d */
[----:B------:R-:W-:Y:S02]  /*4450*/  IMAD.MOV.U32 R50, RZ, RZ, R79 ;  /* 0x000000ffff327224 */ /* 0x000fe400078e004f */
[----:B------:R-:W-:-:S02]  /*4460*/  IMAD.MOV.U32 R49, RZ, RZ, R87 ;  /* 0x000000ffff317224 */ /* 0x000fc400078e0057 */
[----:B------:R-:W-:Y:S02]  /*4470*/  IMAD.MOV.U32 R77, RZ, RZ, R87 ;  /* 0x000000ffff4d7224 */ /* 0x000fe400078e0057 */
[--C-:B------:R-:W-:Y:S02]  /*4480*/  IMAD.MOV.U32 R51, RZ, RZ, R85.reuse ;  /* 0x000000ffff337224 */ /* 0x100fe400078e0055 */
[----:B------:R-:W-:Y:S01]  /*4490*/  IMAD.MOV.U32 R79, RZ, RZ, R85 ;  /* 0x000000ffff4f7224 */ /* 0x000fe200078e0055 */
[----:B------:R-:W-:Y:S02]  /*44a0*/  ULEA UR5, UR13, UR5, 0x6 ;  /* 0x000000050d057291 */ /* 0x000fe4000f8e303f */
[----:B------:R-:W-:Y:S02]  /*44b0*/  ULEA UR4, UR14, UR4, 0x6 ;  /* 0x000000040e047291 */ /* 0x000fe4000f8e303f */
[----:B------:R-:W-:Y:S01]  /*44c0*/  HMMA.16816.F32 R68, R48, R66, R68 ;  /* 0x000000423044723c */ /* 0x000fe20000001844 */
[----:B------:R-:W-:Y:S01]  /*44d0*/  FFMA R210, R216, R210, R223 ;  /* 0x000000d2d8d27223 */ /* 0x000fe200000000df */
[----:B------:R-:W-:Y:S01]  /*44e0*/  FFMA R209, R215, R209, R222 ;  /* 0x000000d1d7d17223 */ /* 0x000fe200000000de */
[----:B------:R-:W-:Y:S01]  /*44f0*/  FFMA R208, R214, R208, R221 ;  /* 0x000000d0d6d07223 */ /* 0x000fe200000000dd */
[----:B------:R-:W-:-:S02]  /*4500*/  FFMA R207, R217, R207, R220 ;  /* 0x000000cfd9cf7223 */ /* 0x000fc400000000dc */
[----:B------:R-:W-:Y:S01]  /*4510*/  HMMA.16816.F32 R76, R76, R64, R56 ;  /* 0x000000404c4c723c */ /* 0x000fe20000001838 */
[----:B------:R-:W-:Y:S02]  /*4520*/  IMAD.MOV.U32 R217, RZ, RZ, R154 ;  /* 0x000000ffffd97224 */ /* 0x000fe400078e009a */
[----:B------:R-:W-:Y:S02]  /*4530*/  IMAD.MOV.U32 R216, RZ, RZ, R155 ;  /* 0x000000ffffd87224 */ /* 0x000fe400078e009b */
[----:B------:R-:W-:Y:S02]  /*4540*/  IMAD.MOV.U32 R215, RZ, RZ, R218 ;  /* 0x000000ffffd77224 */ /* 0x000fe400078e00da */
[----:B------:R-:W-:Y:S01]  /*4550*/  IMAD.MOV.U32 R214, RZ, RZ, R219 ;  /* 0x000000ffffd67224 */ /* 0x000fe200078e00db */
[----:B------:R-:W-:-:S01]  /*4560*/  NOP ;  /* 0x0000000000007918 */ /* 0x000fc20000000000 */
[----:B------:R-:W-:-:S15]  /*4570*/  @!P3 BRA `(.L_x_1) ;  /* 0xffffffd40074b947 */ /* 0x000fde000383ffff */
.L_x_0:
[C---:B------:R-:W-:Y:S01]  /*4580*/  FMUL R0, R210.reuse, 8388608 ;  /* 0x4b000000d2007820 */ /* 0x040fe20000400000 */
[----:B------:R-:W-:Y:S01]  /*4590*/  FSETP.GEU.AND P1, PT, R210, 1.175494350822287508e-38, PT ;  /* 0x00800000d200780b */ /* 0x000fe20003f2e000 */
[----:B------:R-:W-:Y:S01]  /*45a0*/  IMAD.SHL.U32 R2, R195, 0x10, RZ ;  /* 0x00000010c3027824 */ /* 0x000fe200078e00ff */
[----:B------:R-:W-:Y:S01]  /*45b0*/  FSETP.GEU.AND P2, PT, R209, 1.175494350822287508e-38, PT ;  /* 0x00800000d100780b */ /* 0x000fe20003f4e000 */
[----:B------:R-:W-:Y:S01]  /*45c0*/  FMUL R5, R207, 8388608 ;  /* 0x4b000000cf057820 */ /* 0x000fe20000400000 */
[----:B------:R-:W-:Y:S01]  /*45d0*/  FSEL R29, R0, R210, !P1 ;  /* 0x000000d2001d7208 */ /* 0x000fe20004800000 */
[----:B------:R-:W-:Y:S01]  /*45e0*/  BAR.SYNC.DEFER_BLOCKING 0x0 ;  /* 0x0000000000007b1d */ /* 0x000fe20000010000 */
[----:B------:R-:W-:Y:S02]  /*45f0*/  LOP3.LUT R3, R2, 0x70, RZ, 0xc0, !PT ;  /* 0x0000007002037812 */ /* 0x000fe400078ec0ff */
[----:B------:R-:W-:Y:S01]  /*4600*/  FSETP.GEU.AND P3, PT, R208, 1.175494350822287508e-38, PT ;  /* 0x00800000d000780b */ /* 0x000fe20003f6e000 */
[----:B------:R-:W-:Y:S01]  /*4610*/  VIADD R0, R29, 0xc0cafb0d ;  /* 0xc0cafb0d1d007836 */ /* 0x000fe20000000000 */
[----:B------:R-:W-:Y:S01]  /*4620*/  FSETP.GT.AND P6, PT, |R207|, 8.50705917302346158658e+37, PT ;  /* 0x7e800000cf00780b */ /* 0x000fe20003fc4200 */
[----:B------:R-:W-:Y:S01]  /*4630*/  VIADD R4, R3, UR7 ;  /* 0x0000000703047c36 */ /* 0x000fe20008000000 */
[----:B------:R-:W-:Y:S01]  /*4640*/  FSETP.GEU.AND P5, PT, |R207|, 1.175494350822287508e-38, PT ;  /* 0x00800000cf00780b */ /* 0x000fe20003fae200 */
[----:B------:R-:W0:Y:S01]  /*4650*/  LDC R38, c[0x0][0x278] ;  /* 0x00009e00ff267b82 */ /* 0x000e220000000800 */
[----:B------:R-:W-:Y:S01]  /*4660*/  LOP3.LUT R2, R0, 0xff800000, RZ, 0xc0, !PT ;  /* 0xff80000000027812 */ /* 0x000fe200078ec0ff */
[----:B------:R-:W-:Y:S01]  /*4670*/  ULDC.64 UR4, c[0x0][0x270] ;  /* 0x00009c0000047ab9 */ /* 0x000fe20000000a00 */
[----:B------:R-:W-:Y:S01]  /*4680*/  FSEL R0, RZ, -23, P1 ;  /* 0xc1b80000ff007808 */ /* 0x000fe20000800000 */
[----:B------:R-:W-:Y:S01]  /*4690*/  UIMAD UR4, UR8, UR4, URZ ;  /* 0x00000004080472a4 */ /* 0x000fe2000f8e023f */
[----:B------:R-:W-:Y:S01]  /*46a0*/  I2FP.F32.S32 R3, R2 ;  /* 0x0000000200037245 */ /* 0x000fe20000201400 */
[----:B------:R-:W-:Y:S01]  /*46b0*/  IMAD.IADD R2, R29, 0x1, -R2 ;  /* 0x000000011d027824 */ /* 0x000fe200078e0a02 */
[----:B------:R-:W-:Y:S01]  /*46c0*/  LEA.HI R197, R197, R4, RZ, 0x1f ;  /* 0x00000004c5c57211 */ /* 0x000fe200078ff8ff */
[----:B------:R-:W-:Y:S01]  /*46d0*/  FMUL R4, R208, 8388608 ;  /* 0x4b000000d0047820 */ /* 0x000fe20000400000 */
[----:B------:R-:W-:Y:S01]  /*46e0*/  FSETP.GEU.AND P4, PT, R207, 1.175494350822287508e-38, PT ;  /* 0x00800000cf00780b */ /* 0x000fe20003f8e000 */
[----:B------:R-:W-:Y:S01]  /*46f0*/  FFMA.FTZ R0, R3, 1.1920928955078125e-07, R0 ;  /* 0x3400000003007823 */ /* 0x000fe20000010000 */
[----:B------:R-:W-:Y:S01]  /*4700*/  FMUL R3, R209, 8388608 ;  /* 0x4b000000d1037820 */ /* 0x000fe20000400000 */
[----:B------:R-:W-:Y:S01]  /*4710*/  @P6 FMUL R79, R79, 0.25 ;  /* 0x3e8000004f4f6820 */ /* 0x000fe20000400000 */
[----:B------:R-:W-:Y:S01]  /*4720*/  FSEL R28, R4, R208, !P3 ;  /* 0x000000d0041c7208 */ /* 0x000fe20005800000 */
[----:B------:R-:W-:Y:S01]  /*4730*/  @P6 FMUL R78, R78, 0.25 ;  /* 0x3e8000004e4e6820 */ /* 0x000fe20000400000 */
[----:B------:R-:W-:Y:S01]  /*4740*/  FSEL R43, R5, R207, !P4 ;  /* 0x000000cf052b7208 */ /* 0x000fe20006000000 */
[----:B------:R-:W-:Y:S01]  /*4750*/  @P6 FMUL R207, R207, 0.25 ;  /* 0x3e800000cfcf6820 */ /* 0x000fe20000400000 */
[----:B------:R-:W-:Y:S01]  /*4760*/  FSEL R33, R3, R209, !P2 ;  /* 0x000000d103217208 */ /* 0x000fe20005000000 */
[----:B------:R-:W-:Y:S01]  /*4770*/  VIADD R6, R28, 0xc0cafb0d ;  /* 0xc0cafb0d1c067836 */ /* 0x000fe20000000000 */
[----:B------:R-:W-:Y:S01]  /*4780*/  FSEL R3, RZ, -23, P2 ;  /* 0xc1b80000ff037808 */ /* 0x000fe20001000000 */
[----:B------:R-:W-:Y:S01]  /*4790*/  @P6 FMUL R71, R71, 0.25 ;  /* 0x3e80000047476820 */ /* 0x000fe20000400000 */
[----:B------:R-:W-:Y:S01]  /*47a0*/  @P6 FMUL R70, R70, 0.25 ;  /* 0x3e80000046466820 */ /* 0x000fe20000400000 */
[----:B------:R-:W-:Y:S01]  /*47b0*/  VIADD R4, R33, 0xc0cafb0d ;  /* 0xc0cafb0d21047836 */ /* 0x000fe20000000000 */
[----:B------:R-:W-:Y:S01]  /*47c0*/  LOP3.LUT R7, R6, 0xff800000, RZ, 0xc0, !PT ;  /* 0xff80000006077812 */ /* 0x000fe200078ec0ff */
[----:B------:R-:W-:Y:S01]  /*47d0*/  @!P5 FMUL R207, R207, 16777216 ;  /* 0x4b800000cfcfd820 */ /* 0x000fe20000400000 */
[----:B------:R-:W-:Y:S01]  /*47e0*/  FSETP.GT.AND P1, PT, |R209|, 8.50705917302346158658e+37, PT ;  /* 0x7e800000d100780b */ /* 0x000fe20003f24200 */
[----:B------:R-:W-:Y:S01]  /*47f0*/  @!P5 FMUL R79, R79, 16777216 ;  /* 0x4b8000004f4fd820 */ /* 0x000fe20000400000 */
[----:B------:R-:W-:Y:S01]  /*4800*/  LOP3.LUT R4, R4, 0xff800000, RZ, 0xc0, !PT ;  /* 0xff80000004047812 */ /* 0x000fe200078ec0ff */
[----:B------:R-:W-:Y:S01]  /*4810*/  @!P5 FMUL R78, R78, 16777216 ;  /* 0x4b8000004e4ed820 */ /* 0x000fe20000400000 */
[----:B------:R-:W-:Y:S01]  /*4820*/  FSETP.GT.AND P6, PT, |R210|, 8.50705917302346158658e+37, PT ;  /* 0x7e800000d200780b */ /* 0x000fe20003fc4200 */
[----:B------:R-:W-:Y:S01]  /*4830*/  @!P5 FMUL R71, R71, 16777216 ;  /* 0x4b8000004747d820 */ /* 0x000fe20000400000 */
[----:B------:R-:W-:Y:S01]  /*4840*/  I2FP.F32.S32 R6, R4 ;  /* 0x0000000400067245 */ /* 0x000fe20000201400 */
[----:B------:R-:W-:Y:S01]  /*4850*/  @!P5 FMUL R70, R70, 16777216 ;  /* 0x4b8000004646d820 */ /* 0x000fe20000400000 */
[----:B------:R-:W-:Y:S01]  /*4860*/  FSETP.GT.AND P2, PT, |R208|, 8.50705917302346158658e+37, PT ;  /* 0x7e800000d000780b */ /* 0x000fe20003f44200 */
[----:B------:R-:W-:Y:S01]  /*4870*/  VIADD R8, R43, 0xc0cafb0d ;  /* 0xc0cafb0d2b087836 */ /* 0x000fe20000000000 */
[----:B------:R-:W-:Y:S01]  /*4880*/  FSEL R5, RZ, -23, P3 ;  /* 0xc1b80000ff057808 */ /* 0x000fe20001800000 */
[----:B------:R-:W-:Y:S01]  /*4890*/  FFMA.FTZ R6, R6, 1.1920928955078125e-07, R3 ;  /* 0x3400000006067823 */ /* 0x000fe20000010003 */
[----:B------:R-:W-:Y:S01]  /*48a0*/  FSEL R9, RZ, -23, P4 ;  /* 0xc1b80000ff097808 */ /* 0x000fe20002000000 */
[----:B------:R-:W1:Y:S01]  /*48b0*/  MUFU.RCP R3, R207 ;  /* 0x000000cf00037308 */ /* 0x000e620000001000 */
[C---:B------:R-:W-:Y:S01]  /*48c0*/  FSETP.GEU.AND P4, PT, |R209|.reuse, 1.175494350822287508e-38, PT ;  /* 0x00800000d100780b */ /* 0x040fe20003f8e200 */
[----:B------:R-:W-:Y:S01]  /*48d0*/  @P1 FMUL R209, R209, 0.25 ;  /* 0x3e800000d1d11820 */ /* 0x000fe20000400000 */
[C---:B------:R-:W-:Y:S01]  /*48e0*/  FSETP.GEU.AND P3, PT, |R210|.reuse, 1.175494350822287508e-38, PT ;  /* 0x00800000d200780b */ /* 0x040fe20003f6e200 */
[----:B------:R-:W-:Y:S01]  /*48f0*/  @P6 FMUL R210, R210, 0.25 ;  /* 0x3e800000d2d26820 */ /* 0x000fe20000400000 */
[----:B------:R-:W-:Y:S01]  /*4900*/  FSETP.GEU.AND P5, PT, |R208|, 1.175494350822287508e-38, PT ;  /* 0x00800000d000780b */ /* 0x000fe20003fae200 */
[----:B------:R-:W-:Y:S01]  /*4910*/  @P1 FMUL R83, R83, 0.25 ;  /* 0x3e80000053531820 */ /* 0x000fe20000400000 */
[----:B------:R-:W-:Y:S01]  /*4920*/  LOP3.LUT R10, R8, 0xff800000, RZ, 0xc0, !PT ;  /* 0xff800000080a7812 */ /* 0x000fe200078ec0ff */
[----:B------:R-:W-:Y:S01]  /*4930*/  @P2 FMUL R208, R208, 0.25 ;  /* 0x3e800000d0d02820 */ /* 0x000fe20000400000 */
[----:B------:R-:W-:Y:S01]  /*4940*/  I2FP.F32.S32 R8, R7 ;  /* 0x0000000700087245 */ /* 0x000fe20000201400 */
[----:B------:R-:W-:Y:S01]  /*4950*/  @P1 FMUL R82, R82, 0.25 ;  /* 0x3e80000052521820 */ /* 0x000fe20000400000 */
[----:B------:R-:W-:Y:S01]  /*4960*/  I2FP.F32.S32 R12, R10 ;  /* 0x0000000a000c7245 */ /* 0x000fe20000201400 */
[----:B------:R-:W-:Y:S01]  /*4970*/  @P1 FMUL R75, R75, 0.25 ;  /* 0x3e8000004b4b1820 */ /* 0x000fe20000400000 */
[----:B------:R-:W-:Y:S01]  /*4980*/  @P1 FMUL R74, R74, 0.25 ;  /* 0x3e8000004a4a1820 */ /* 0x000fe20000400000 */
[----:B------:R-:W-:Y:S01]  /*4990*/  @!P4 FMUL R209, R209, 16777216 ;  /* 0x4b800000d1d1c820 */ /* 0x000fe20000400000 */
[----:B------:R-:W-:Y:S01]  /*49a0*/  FFMA.FTZ R8, R8, 1.1920928955078125e-07, R5 ;  /* 0x3400000008087823 */ /* 0x000fe20000010005 */
[----:B------:R-:W-:Y:S01]  /*49b0*/  @!P3 FMUL R210, R210, 16777216 ;  /* 0x4b800000d2d2b820 */ /* 0x000fe20000400000 */
[----:B------:R-:W-:Y:S01]  /*49c0*/  FFMA.FTZ R9, R12, 1.1920928955078125e-07, R9 ;  /* 0x340000000c097823 */ /* 0x000fe20000010009 */
[----:B------:R-:W-:Y:S01]  /*49d0*/  @!P5 FMUL R208, R208, 16777216 ;  /* 0x4b800000d0d0d820 */ /* 0x000fe20000400000 */
[----:B------:R-:W2:Y:S01]  /*49e0*/  MUFU.RCP R11, R209 ;  /* 0x000000d1000b7308 */ /* 0x000ea20000001000 */
[C---:B-1----:R-:W-:Y:S01]  /*49f0*/  FMUL R5, R3.reuse, R79 ;  /* 0x0000004f03057220 */ /* 0x042fe20000400000 */
[C---:B------:R-:W-:Y:S01]  /*4a00*/  FMUL R12, R3.reuse, R78 ;  /* 0x0000004e030c7220 */ /* 0x040fe20000400000 */
[C---:B------:R-:W-:Y:S01]  /*4a10*/  FMUL R13, R3.reuse, R71 ;  /* 0x00000047030d7220 */ /* 0x040fe20000400000 */
[----:B------:R-:W-:Y:S01]  /*4a20*/  FMUL R16, R3, R70 ;  /* 0x0000004603107220 */ /* 0x000fe20000400000 */
[----:B------:R-:W-:Y:S01]  /*4a30*/  @P6 FMUL R81, R81, 0.25 ;  /* 0x3e80000051516820 */ /* 0x000fe20000400000 */
[----:B------:R-:W-:Y:S01]  /*4a40*/  @P6 FMUL R80, R80, 0.25 ;  /* 0x3e80000050506820 */ /* 0x000fe20000400000 */
[----:B------:R-:W-:Y:S01]  /*4a50*/  @P6 FMUL R73, R73, 0.25 ;  /* 0x3e80000049496820 */ /* 0x000fe20000400000 */
[----:B------:R-:W1:Y:S01]  /*4a60*/  MUFU.RCP R14, R210 ;  /* 0x000000d2000e7308 */ /* 0x000e620000001000 */
[----:B------:R-:W-:Y:S01]  /*4a70*/  @P6 FMUL R72, R72, 0.25 ;  /* 0x3e80000048486820 */ /* 0x000fe20000400000 */
[----:B------:R-:W-:Y:S01]  /*4a80*/  @P2 FMUL R69, R69, 0.25 ;  /* 0x3e80000045452820 */ /* 0x000fe20000400000 */
[----:B------:R-:W-:Y:S01]  /*4a90*/  @P2 FMUL R68, R68, 0.25 ;  /* 0x3e80000044442820 */ /* 0x000fe20000400000 */
[----:B------:R-:W-:Y:S01]  /*4aa0*/  @P2 FMUL R77, R77, 0.25 ;  /* 0x3e8000004d4d2820 */ /* 0x000fe20000400000 */
[----:B------:R-:W-:Y:S01]  /*4ab0*/  @P2 FMUL R76, R76, 0.25 ;  /* 0x3e8000004c4c2820 */ /* 0x000fe20000400000 */
[----:B------:R-:W-:Y:S01]  /*4ac0*/  @!P4 FMUL R83, R83, 16777216 ;  /* 0x4b8000005353c820 */ /* 0x000fe20000400000 */
[----:B------:R-:W-:Y:S01]  /*4ad0*/  @!P4 FMUL R82, R82, 16777216 ;  /* 0x4b8000005252c820 */ /* 0x000fe20000400000 */
[----:B------:R-:W3:Y:S01]  /*4ae0*/  MUFU.RCP R3, R208 ;  /* 0x000000d000037308 */ /* 0x000ee20000001000 */
[----:B------:R-:W-:Y:S01]  /*4af0*/  @!P4 FMUL R75, R75, 16777216 ;  /* 0x4b8000004b4bc820 */ /* 0x000fe20000400000 */
        /* <DEDUP_REMOVED lines=9> */
[C---:B--2---:R-:W-:Y:S01]  /*4b90*/  FMUL R17, R11.reuse, R83 ;  /* 0x000000530b117220 */ /* 0x044fe20000400000 */
[C---:B------:R-:W-:Y:S01]  /*4ba0*/  FMUL R20, R11.reuse, R82 ;  /* 0x000000520b147220 */ /* 0x040fe20000400000 */
[C---:B------:R-:W-:Y:S01]  /*4bb0*/  FMUL R21, R11.reuse, R75 ;  /* 0x0000004b0b157220 */ /* 0x040fe20000400000 */
[----:B------:R-:W-:Y:S01]  /*4bc0*/  FMUL R24, R11, R74 ;  /* 0x0000004a0b187220 */ /* 0x000fe20000400000 */
[C---:B-1----:R-:W-:Y:S01]  /*4bd0*/  FMUL R19, R14.reuse, R81 ;  /* 0x000000510e137220 */ /* 0x042fe20000400000 */
[C---:B------:R-:W-:Y:S01]  /*4be0*/  FMUL R22, R14.reuse, R80 ;  /* 0x000000500e167220 */ /* 0x040fe20000400000 */
[C---:B------:R-:W-:Y:S01]  /*4bf0*/  FMUL R23, R14.reuse, R73 ;  /* 0x000000490e177220 */ /* 0x040fe20000400000 */
[----:B------:R-:W-:Y:S01]  /*4c00*/  FMUL R26, R14, R72 ;  /* 0x000000480e1a7220 */ /* 0x000fe20000400000 */
[C---:B---3--:R-:W-:Y:S01]  /*4c10*/  FMUL R15, R3.reuse, R69 ;  /* 0x00000045030f7220 */ /* 0x048fe20000400000 */
[C---:B------:R-:W-:Y:S01]  /*4c20*/  FMUL R18, R3.reuse, R68 ;  /* 0x0000004403127220 */ /* 0x040fe20000400000 */
[C---:B------:R-:W-:Y:S01]  /*4c30*/  FMUL R11, R3.reuse, R77 ;  /* 0x0000004d030b7220 */ /* 0x040fe20000400000 */
[----:B------:R-:W-:Y:S01]  /*4c40*/  FMUL R14, R3, R76 ;  /* 0x0000004c030e7220 */ /* 0x000fe20000400000 */
[----:B------:R-:W-:Y:S01]  /*4c50*/  F2FP.SATFINITE.E4M3.F32.PACK_AB_MERGE_C R23, R23, R26, RZ ;  /* 0x0000001a1717723e */ /* 0x000fe200048070ff */
[----:B------:R-:W-:Y:S01]  /*4c60*/  IMAD.IADD R7, R28, 0x1, -R7 ;  /* 0x000000011c077824 */ /* 0x000fe200078e0a07 */
[----:B------:R-:W-:Y:S01]  /*4c70*/  F2FP.SATFINITE.E4M3.F32.PACK_AB_MERGE_C R21, R21, R24, RZ ;  /* 0x000000181515723e */ /* 0x000fe200048070ff */
[----:B------:R-:W-:Y:S01]  /*4c80*/  IMAD.IADD R10, R43, 0x1, -R10 ;  /* 0x000000012b0a7824 */ /* 0x000fe200078e0a0a */
[----:B------:R-:W-:Y:S01]  /*4c90*/  F2FP.SATFINITE.E4M3.F32.PACK_AB_MERGE_C R22, R19, R22, RZ ;  /* 0x000000161316723e */ /* 0x000fe200048070ff */
[----:B------:R-:W-:Y:S01]  /*4ca0*/  FADD R7, R7, -1 ;  /* 0xbf80000007077421 */ /* 0x000fe20000000000 */
[----:B------:R-:W-:Y:S01]  /*4cb0*/  F2FP.SATFINITE.E4M3.F32.PACK_AB_MERGE_C R20, R17, R20, RZ ;  /* 0x000000141114723e */ /* 0x000fe200048070ff */
[----:B------:R-:W-:Y:S01]  /*4cc0*/  IMAD.IADD R4, R33, 0x1, -R4 ;  /* 0x0000000121047824 */ /* 0x000fe200078e0a04 */
[----:B------:R-:W-:Y:S01]  /*4cd0*/  F2FP.SATFINITE.E4M3.F32.PACK_AB_MERGE_C R15, R15, R18, RZ ;  /* 0x000000120f0f723e */ /* 0x000fe200048070ff */
[----:B------:R-:W-:Y:S01]  /*4ce0*/  FADD R2, R2, -1 ;  /* 0xbf80000002027421 */ /* 0x000fe20000000000 */
[----:B------:R-:W-:Y:S01]  /*4cf0*/  F2FP.SATFINITE.E4M3.F32.PACK_AB_MERGE_C R13, R13, R16, RZ ;  /* 0x000000100d0d723e */ /* 0x000fe200048070ff */
[----:B------:R-:W-:Y:S01]  /*4d00*/  FADD R4, R4, -1 ;  /* 0xbf80000004047421 */ /* 0x000fe20000000000 */
[----:B------:R-:W-:-:S02]  /*4d10*/  F2FP.SATFINITE.E4M3.F32.PACK_AB_MERGE_C R16, R11, R14, RZ ;  /* 0x0000000e0b10723e */ /* 0x000fc400048070ff */
[----:B------:R-:W-:Y:S02]  /*4d20*/  F2FP.SATFINITE.E4M3.F32.PACK_AB_MERGE_C R18, R5, R12, RZ ;  /* 0x0000000c0512723e */ /* 0x000fe400048070ff */
[----:B------:R-:W-:Y:S02]  /*4d30*/  LOP3.LUT R3, R23, 0xffff, RZ, 0xc0, !PT ;  /* 0x0000ffff17037812 */ /* 0x000fe400078ec0ff */
[----:B------:R-:W-:Y:S02]  /*4d40*/  LOP3.LUT R12, R22, 0xffff, RZ, 0xc0, !PT ;  /* 0x0000ffff160c7812 */ /* 0x000fe400078ec0ff */
[----:B------:R-:W-:Y:S02]  /*4d50*/  LOP3.LUT R5, R21, 0xffff, RZ, 0xc0, !PT ;  /* 0x0000ffff15057812 */ /* 0x000fe400078ec0ff */
[----:B------:R-:W-:Y:S02]  /*4d60*/  LOP3.LUT R14, R20, 0xffff, RZ, 0xc0, !PT ;  /* 0x0000ffff140e7812 */ /* 0x000fe400078ec0ff */
[----:B------:R-:W-:-:S02]  /*4d70*/  SHF.R.U32.HI R3, RZ, 0x8, R3 ;  /* 0x00000008ff037819 */ /* 0x000fc40000011603 */
[----:B------:R-:W-:Y:S02]  /*4d80*/  SHF.R.U32.HI R12, RZ, 0x8, R12 ;  /* 0x00000008ff0c7819 */ /* 0x000fe4000001160c */
[----:B------:R-:W-:Y:S02]  /*4d90*/  SHF.R.U32.HI R5, RZ, 0x8, R5 ;  /* 0x00000008ff057819 */ /* 0x000fe40000011605 */
[----:B------:R-:W-:Y:S02]  /*4da0*/  SHF.R.U32.HI R14, RZ, 0x8, R14 ;  /* 0x00000008ff0e7819 */ /* 0x000fe4000001160e */
[----:B------:R-:W-:Y:S02]  /*4db0*/  PRMT R23, R22, 0x7604, R23 ;  /* 0x0000760416177816 */ /* 0x000fe40000000017 */
[----:B------:R-:W-:Y:S01]  /*4dc0*/  PRMT R22, R20, 0x7604, R21 ;  /* 0x0000760414167816 */ /* 0x000fe20000000015 */
[----:B------:R-:W-:Y:S01]  /*4dd0*/  IMAD.MOV.U32 R21, RZ, RZ, 0x3dc6b27f ;  /* 0x3dc6b27fff157424 */ /* 0x000fe200078e00ff */
[----:B------:R-:W-:Y:S01]  /*4de0*/  PRMT R17, R12, 0x7604, R3 ;  /* 0x000076040c117816 */ /* 0x000fe20000000003 */
[----:B------:R-:W-:Y:S01]  /*4df0*/  STS.U16 [R198+UR7], R23 ;  /* 0x00000017c6007988 */ /* 0x000fe20008000407 */
[----:B------:R-:W-:Y:S01]  /*4e00*/  PRMT R20, R14, 0x7604, R5 ;  /* 0x000076040e147816 */ /* 0x000fe20000000005 */
[----:B------:R-:W-:Y:S01]  /*4e10*/  FFMA.FTZ R3, R2, R21, -0.16845393180847167969 ;  /* 0xbe2c7f3002037423 */ /* 0x000fe20000010015 */
[----:B------:R-:W-:Y:S01]  /*4e20*/  LOP3.LUT R5, R15, 0xffff, RZ, 0xc0, !PT ;  /* 0x0000ffff0f057812 */ /* 0x000fe200078ec0ff */
[----:B------:R-:W-:Y:S01]  /*4e30*/  STS.U16 [R198+UR7+0x80], R17 ;  /* 0x00008011c6007988 */ /* 0x000fe20008000407 */
[----:B------:R-:W-:Y:S01]  /*4e40*/  LOP3.LUT R12, R16, 0xffff, RZ, 0xc0, !PT ;  /* 0x0000ffff100c7812 */ /* 0x000fe200078ec0ff */
[----:B------:R-:W-:Y:S01]  /*4e50*/  FFMA.FTZ R3, R2, R3, 0.1716887056827545166 ;  /* 0x3e2fcf2a02037423 */ /* 0x000fe20000010003 */
[----:B------:R-:W-:-:S02]  /*4e60*/  LOP3.LUT R11, R13, 0xffff, RZ, 0xc0, !PT ;  /* 0x0000ffff0d0b7812 */ /* 0x000fc400078ec0ff */
[----:B------:R-:W-:Y:S01]  /*4e70*/  LOP3.LUT R14, R18, 0xffff, RZ, 0xc0, !PT ;  /* 0x0000ffff120e7812 */ /* 0x000fe200078ec0ff */
[C---:B------:R-:W-:Y:S01]  /*4e80*/  FFMA.FTZ R3, R2.reuse, R3, -0.17900948226451873779 ;  /* 0xbe374e4302037423 */ /* 0x040fe20000010003 */
[----:B------:R-:W-:Y:S02]  /*4e90*/  SHF.R.U32.HI R5, RZ, 0x8, R5 ;  /* 0x00000008ff057819 */ /* 0x000fe40000011605 */
[----:B------:R-:W-:Y:S01]  /*4ea0*/  SHF.R.U32.HI R12, RZ, 0x8, R12 ;  /* 0x00000008ff0c7819 */ /* 0x000fe2000001160c */
[C---:B------:R-:W-:Y:S01]  /*4eb0*/  FFMA.FTZ R3, R2.reuse, R3, 0.20512372255325317383 ;  /* 0x3e520bf402037423 */ /* 0x040fe20000010003 */
[----:B------:R-:W-:Y:S02]  /*4ec0*/  SHF.R.U32.HI R11, RZ, 0x8, R11 ;  /* 0x00000008ff0b7819 */ /* 0x000fe4000001160b */
[----:B------:R-:W-:Y:S01]  /*4ed0*/  SHF.R.U32.HI R14, RZ, 0x8, R14 ;  /* 0x00000008ff0e7819 */ /* 0x000fe2000001160e */
[----:B------:R-:W-:Y:S01]  /*4ee0*/  FFMA.FTZ R3, R2, R3, -0.24046532809734344482 ;  /* 0xbe763c8b02037423 */ /* 0x000fe20000010003 */
[----:B------:R-:W-:-:S02]  /*4ef0*/  PRMT R24, R16, 0x7604, R15 ;  /* 0x0000760410187816 */ /* 0x000fc4000000000f */
[----:B------:R-:W-:Y:S01]  /*4f00*/  PRMT R16, R12, 0x7604, R5 ;  /* 0x000076040c107816 */ /* 0x000fe20000000005 */
[----:B------:R-:W-:Y:S01]  /*4f10*/  FFMA.FTZ R3, R2, R3, 0.28857114911079406738 ;  /* 0x3e93bf9902037423 */ /* 0x000fe20000010003 */
[----:B------:R-:W-:Y:S02]  /*4f20*/  LOP3.LUT R5, R198, 0x20, RZ, 0x3c, !PT ;  /* 0x00000020c6057812 */ /* 0x000fe400078e3cff */
[----:B------:R-:W-:Y:S01]  /*4f30*/  PRMT R19, R14, 0x7604, R11 ;  /* 0x000076040e137816 */ /* 0x000fe2000000000b */
[----:B------:R-:W-:Y:S01]  /*4f40*/  FFMA.FTZ R3, R2, R3, -0.36067417263984680176 ;  /* 0xbeb8aa4902037423 */ /* 0x000fe20000010003 */
[----:B------:R-:W-:Y:S01]  /*4f50*/  LOP3.LUT R11, R198, 0x40, RZ, 0x3c, !PT ;  /* 0x00000040c60b7812 */ /* 0x000fe200078e3cff */
[----:B------:R-:W-:Y:S01]  /*4f60*/  STS.U16 [R5+UR7+0x400], R22 ;  /* 0x0004001605007988 */ /* 0x000fe20008000407 */
[----:B------:R-:W-:Y:S01]  /*4f70*/  PRMT R15, R18, 0x7604, R13 ;  /* 0x00007604120f7816 */ /* 0x000fe2000000000d */
[----:B------:R-:W-:Y:S01]  /*4f80*/  FFMA.FTZ R3, R2, R3, 0.48089820146560668945 ;  /* 0x3ef6384a02037423 */ /* 0x000fe20000010003 */
[----:B------:R-:W-:Y:S01]  /*4f90*/  LOP3.LUT R12, R198, 0x60, RZ, 0x3c, !PT ;  /* 0x00000060c60c7812 */ /* 0x000fe200078e3cff */
[----:B------:R1:W-:Y:S01]  /*4fa0*/  STS.U16 [R5+UR7+0x480], R20 ;  /* 0x0004801405007988 */ /* 0x0003e20008000407 */
[----:B------:R-:W-:Y:S01]  /*4fb0*/  SHF.R.U32.HI R13, RZ, 0x5, R195 ;  /* 0x00000005ff0d7819 */ /* 0x000fe200000116c3 */
[C---:B------:R-:W-:Y:S01]  /*4fc0*/  FFMA.FTZ R3, R2.reuse, R3, -0.72134751081466674805 ;  /* 0xbf38aa3b02037423 */ /* 0x040fe20000010003 */
[----:B------:R-:W-:Y:S01]  /*4fd0*/  ISETP.GE.U32.AND P1, PT, R29, 0x7f800000, PT ;  /* 0x7f8000001d00780c */ /* 0x000fe20003f26070 */
[----:B------:R-:W-:Y:S01]  /*4fe0*/  STS.U16 [R11+UR7+0x800], R24 ;  /* 0x000800180b007988 */ /* 0x000fe20008000407 */
[----:B------:R-:W-:Y:S01]  /*4ff0*/  SGXT.U32 R13, R13, 0x3 ;  /* 0x000000030d0d781a */ /* 0x000fe20000000000 */
[----:B------:R-:W-:Y:S01]  /*5000*/  FMUL R3, R2, R3 ;  /* 0x0000000302037220 */ /* 0x000fe20000400000 */
[----:B------:R-:W-:Y:S01]  /*5010*/  ISETP.GE.U32.AND P5, PT, R33, 0x7f800000, PT ;  /* 0x7f8000002100780c */ /* 0x000fe20003fa6070 */
[----:B------:R2:W-:Y:S01]  /*5020*/  STS.U16 [R11+UR7+0x880], R16 ;  /* 0x000880100b007988 */ /* 0x0005e20008000407 */
[----:B------:R-:W-:Y:S01]  /*5030*/  ISETP.GE.U32.AND P6, PT, R28, 0x7f800000, PT ;  /* 0x7f8000001c00780c */ /* 0x000fe20003fc6070 */
[----:B-1----:R-:W-:Y:S01]  /*5040*/  FFMA.FTZ R5, R4, R21, -0.16845393180847167969 ;  /* 0xbe2c7f3004057423 */ /* 0x002fe20000010015 */
[----:B0-----:R-:W-:Y:S01]  /*5050*/  IMAD R13, R13, R38, RZ ;  /* 0x000000260d0d7224 */ /* 0x001fe200078e02ff */
[----:B------:R0:W-:Y:S01]  /*5060*/  STS.U16 [R12+UR7+0xc00], R15 ;  /* 0x000c000f0c007988 */ /* 0x0001e20008000407 */
[----:B------:R-:W-:Y:S01]  /*5070*/  FMUL R3, R2, R3 ;  /* 0x0000000302037220 */ /* 0x000fe20000400000 */
[----:B------:R-:W-:Y:S01]  /*5080*/  FFMA.FTZ R5, R4, R5, 0.1716887056827545166 ;  /* 0x3e2fcf2a04057423 */ /* 0x000fe20000010005 */
[----:B------:R-:W-:Y:S01]  /*5090*/  IMAD R14, R38, 0x8, R13 ;  /* 0x00000008260e7824 */ /* 0x000fe200078e020d */
[----:B------:R1:W-:Y:S01]  /*50a0*/  STS.U16 [R12+UR7+0xc80], R19 ;  /* 0x000c80130c007988 */ /* 0x0003e20008000407 */
[----:B------:R-:W-:Y:S01]  /*50b0*/  ISETP.GE.U32.AND P4, PT, R43, 0x7f800000, PT ;  /* 0x7f8000002b00780c */ /* 0x000fe20003f86070 */
[----:B--2---:R-:W-:Y:S01]  /*50c0*/  FADD R11, R10, -1 ;  /* 0xbf8000000a0b7421 */ /* 0x004fe20000000000 */
[----:B------:R-:W-:Y:S01]  /*50d0*/  FFMA.FTZ R10, R7, R21, -0.16845393180847167969 ;  /* 0xbe2c7f30070a7423 */ /* 0x000fe20000010015 */
[----:B------:R-:W-:Y:S01]  /*50e0*/  FFMA.FTZ R5, R4, R5, -0.17900948226451873779 ;  /* 0xbe374e4304057423 */ /* 0x000fe20000010005 */
[----:B------:R-:W-:Y:S01]  /*50f0*/  BAR.SYNC.DEFER_BLOCKING 0x0 ;  /* 0x0000000000007b1d */ /* 0x000fe20000010000 */
[----:B0-----:R-:W-:-:S02]  /*5100*/  IMAD R15, R38, 0x8, R14 ;  /* 0x00000008260f7824 */ /* 0x001fc400078e020e */
[----:B------:R-:W-:Y:S01]  /*5110*/  FFMA.FTZ R10, R7, R10, 0.1716887056827545166 ;  /* 0x3e2fcf2a070a7423 */ /* 0x000fe2000001000a */
[----:B------:R-:W-:Y:S01]  /*5120*/  FFMA.FTZ R5, R4, R5, 0.20512372255325317383 ;  /* 0x3e520bf404057423 */ /* 0x000fe20000010005 */
[----:B------:R-:W-:Y:S01]  /*5130*/  FFMA.FTZ R3, R2, 1.4426950216293334961, R3 ;  /* 0x3fb8aa3b02037823 */ /* 0x000fe20000010003 */
[----:B-1----:R-:W-:Y:S01]  /*5140*/  FFMA.FTZ R12, R11, R21, -0.16845393180847167969 ;  /* 0xbe2c7f300b0c7423 */ /* 0x002fe20000010015 */
[----:B------:R-:W-:Y:S01]  /*5150*/  FFMA.FTZ R10, R7, R10, -0.17900948226451873779 ;  /* 0xbe374e43070a7423 */ /* 0x000fe2000001000a */
[----:B------:R-:W-:Y:S01]  /*5160*/  FFMA.FTZ R5, R4, R5, -0.24046532809734344482 ;  /* 0xbe763c8b04057423 */ /* 0x000fe20000010005 */
[----:B------:R-:W-:Y:S02]  /*5170*/  IMAD R16, R38, 0x8, R15 ;  /* 0x0000000826107824 */ /* 0x000fe400078e020f */
[----:B------:R-:W-:Y:S01]  /*5180*/  FFMA.FTZ R12, R11, R12, 0.1716887056827545166 ;  /* 0x3e2fcf2a0b0c7423 */ /* 0x000fe2000001000c */
[----:B------:R-:W-:Y:S01]  /*5190*/  FFMA.FTZ R10, R7, R10, 0.20512372255325317383 ;  /* 0x3e520bf4070a7423 */ /* 0x000fe2000001000a */
[----:B------:R-:W-:Y:S01]  /*51a0*/  FFMA.FTZ R5, R4, R5, 0.28857114911079406738 ;  /* 0x3e93bf9904057423 */ /* 0x000fe20000010005 */
[----:B------:R-:W-:-:S02]  /*51b0*/  IMAD R17, R38, 0x8, R16 ;  /* 0x0000000826117824 */ /* 0x000fc400078e0210 */
[----:B------:R-:W-:Y:S01]  /*51c0*/  FFMA.FTZ R12, R11, R12, -0.17900948226451873779 ;  /* 0xbe374e430b0c7423 */ /* 0x000fe2000001000c */
[----:B------:R-:W-:Y:S01]  /*51d0*/  FFMA.FTZ R10, R7, R10, -0.24046532809734344482 ;  /* 0xbe763c8b070a7423 */ /* 0x000fe2000001000a */
[----:B------:R-:W-:Y:S01]  /*51e0*/  FFMA.FTZ R5, R4, R5, -0.36067417263984680176 ;  /* 0xbeb8aa4904057423 */ /* 0x000fe20000010005 */
[----:B------:R-:W-:Y:S02]  /*51f0*/  IMAD R18, R38, 0x8, R17 ;  /* 0x0000000826127824 */ /* 0x000fe400078e0211 */
[----:B------:R-:W-:Y:S01]  /*5200*/  FFMA.FTZ R12, R11, R12, 0.20512372255325317383 ;  /* 0x3e520bf40b0c7423 */ /* 0x000fe2000001000c */
[----:B------:R-:W-:Y:S01]  /*5210*/  FFMA.FTZ R10, R7, R10, 0.28857114911079406738 ;  /* 0x3e93bf99070a7423 */ /* 0x000fe2000001000a */
[----:B------:R-:W-:Y:S01]  /*5220*/  FFMA.FTZ R5, R4, R5, 0.48089820146560668945 ;  /* 0x3ef6384a04057423 */ /* 0x000fe20000010005 */
[----:B------:R-:W-:Y:S02]  /*5230*/  IMAD R19, R38, 0x8, R18 ;  /* 0x0000000826137824 */ /* 0x000fe400078e0212 */
[----:B------:R-:W-:Y:S01]  /*5240*/  FFMA.FTZ R12, R11, R12, -0.24046532809734344482 ;  /* 0xbe763c8b0b0c7423 */ /* 0x000fe2000001000c */
[----:B------:R-:W-:Y:S01]  /*5250*/  FFMA.FTZ R10, R7, R10, -0.36067417263984680176 ;  /* 0xbeb8aa49070a7423 */ /* 0x000fe2000001000a */
[----:B------:R-:W-:Y:S01]  /*5260*/  FFMA.FTZ R5, R4, R5, -0.72134751081466674805 ;  /* 0xbf38aa3b04057423 */ /* 0x000fe20000010005 */
[----:B------:R-:W-:-:S02]  /*5270*/  @P1 IMAD.MOV.U32 R2, RZ, RZ, 0x7f800000 ;  /* 0x7f800000ff021424 */ /* 0x000fc400078e00ff */
[----:B------:R-:W-:Y:S01]  /*5280*/  FFMA.FTZ R12, R11, R12, 0.28857114911079406738 ;  /* 0x3e93bf990b0c7423 */ /* 0x000fe2000001000c */
[----:B------:R-:W-:Y:S01]  /*5290*/  FFMA.FTZ R10, R7, R10, 0.48089820146560668945 ;  /* 0x3ef6384a070a7423 */ /* 0x000fe2000001000a */
[C---:B------:R-:W-:Y:S01]  /*52a0*/  FMUL R5, R4.reuse, R5 ;  /* 0x0000000504057220 */ /* 0x040fe20000400000 */
[----:B------:R-:W-:Y:S01]  /*52b0*/  LDS R39, [R196+UR7] ;  /* 0x00000007c4277984 */ /* 0x000fe20008000800 */
[----:B------:R-:W-:Y:S01]  /*52c0*/  FFMA.FTZ R12, R11, R12, -0.36067417263984680176 ;  /* 0xbeb8aa490b0c7423 */ /* 0x000fe2000001000c */
[----:B------:R-:W-:Y:S01]  /*52d0*/  FFMA.FTZ R10, R7, R10, -0.72134751081466674805 ;  /* 0xbf38aa3b070a7423 */ /* 0x000fe2000001000a */
[----:B------:R-:W-:Y:S01]  /*52e0*/  FMUL R5, R4, R5 ;  /* 0x0000000504057220 */ /* 0x000fe20000400000 */
[----:B------:R-:W-:Y:S01]  /*52f0*/  FADD R0, R0, R3 ;  /* 0x0000000300007221 */ /* 0x000fe20000000000 */
[----:B------:R-:W-:Y:S01]  /*5300*/  FFMA.FTZ R12, R11, R12, 0.48089820146560668945 ;  /* 0x3ef6384a0b0c7423 */ /* 0x000fe2000001000c */
[----:B------:R-:W-:Y:S01]  /*5310*/  FMUL R10, R7, R10 ;  /* 0x0000000a070a7220 */ /* 0x000fe20000400000 */
[----:B------:R-:W-:Y:S01]  /*5320*/  FFMA.FTZ R5, R4, 1.4426950216293334961, R5 ;  /* 0x3fb8aa3b04057823 */ /* 0x000fe20000010005 */
[----:B------:R-:W0:Y:S01]  /*5330*/  LDS R40, [R196+UR7+0x100] ;  /* 0x00010007c4287984 */ /* 0x000e220008000800 */
[----:B------:R-:W-:Y:S01]  /*5340*/  FFMA.FTZ R12, R11, R12, -0.72134751081466674805 ;  /* 0xbf38aa3b0b0c7423 */ /* 0x000fe2000001000c */
[----:B------:R-:W-:Y:S01]  /*5350*/  FMUL R10, R7, R10 ;  /* 0x0000000a070a7220 */ /* 0x000fe20000400000 */
[----:B------:R-:W-:-:S02]  /*5360*/  IMAD R21, R38, 0x8, R19 ;  /* 0x0000000826157824 */ /* 0x000fc400078e0213 */
[----:B------:R-:W-:Y:S01]  /*5370*/  FADD R34, R6, R5 ;  /* 0x0000000506227221 */ /* 0x000fe20000000000 */
[----:B------:R-:W-:Y:S01]  /*5380*/  FMUL R12, R11, R12 ;  /* 0x0000000c0b0c7220 */ /* 0x000fe20000400000 */
[----:B------:R-:W-:Y:S01]  /*5390*/  FFMA.FTZ R7, R7, 1.4426950216293334961, R10 ;  /* 0x3fb8aa3b07077823 */ /* 0x000fe2000001000a */
[----:B------:R-:W-:Y:S01]  /*53a0*/  @P1 FFMA.FTZ R0, R29, R2, +INF ;  /* 0x7f8000001d001423 */ /* 0x000fe20000010002 */
[----:B------:R-:W-:Y:S02]  /*53b0*/  @P5 IMAD.MOV.U32 R2, RZ, RZ, 0x7f800000 ;  /* 0x7f800000ff025424 */ /* 0x000fe400078e00ff */
[C---:B------:R-:W-:Y:S01]  /*53c0*/  FMUL R12, R11.reuse, R12 ;  /* 0x0000000c0b0c7220 */ /* 0x040fe20000400000 */
[----:B------:R-:W-:Y:S01]  /*53d0*/  @P6 IMAD.MOV.U32 R5, RZ, RZ, 0x7f800000 ;  /* 0x7f800000ff056424 */ /* 0x000fe200078e00ff */
[----:B------:R-:W1:Y:S01]  /*53e0*/  LDS R41, [R196+UR7+0x200] ;  /* 0x00020007c4297984 */ /* 0x000e620008000800 */
[----:B------:R-:W-:Y:S02]  /*53f0*/  IMAD R3, R212, UR5, RZ ;  /* 0x00000005d4037c24 */ /* 0x000fe4000f8e02ff */
[----:B------:R-:W-:Y:S01]  /*5400*/  FFMA.FTZ R12, R11, 1.4426950216293334961, R12 ;  /* 0x3fb8aa3b0b0c7823 */ /* 0x000fe2000001000c */
[----:B------:R-:W-:Y:S01]  /*5410*/  IMAD R23, R38, 0x8, R21 ;  /* 0x0000000826177824 */ /* 0x000fe200078e0215 */
[----:B------:R-:W2:Y:S01]  /*5420*/  LDC.64 R10, c[0x0][0x228] ;  /* 0x00008a00ff0a7b82 */ /* 0x000ea20000000a00 */
[----:B------:R-:W3:Y:S01]  /*5430*/  LDS R42, [R196+UR7+0x300] ;  /* 0x00030007c42a7984 */ /* 0x000ee20008000800 */
[----:B------:R-:W-:Y:S01]  /*5440*/  FADD R35, R8, R7 ;  /* 0x0000000708237221 */ /* 0x000fe20000000000 */
[----:B------:R-:W-:Y:S01]  /*5450*/  USHF.R.S32.HI UR5, URZ, 0x1f, UR4 ;  /* 0x0000001f3f057899 */ /* 0x000fe20008011404 */
[----:B------:R-:W-:Y:S01]  /*5460*/  @P5 FFMA.FTZ R34, R33, R2, +INF ;  /* 0x7f80000021225423 */ /* 0x000fe20000010002 */
[----:B------:R-:W-:Y:S01]  /*5470*/  @P6 FFMA.FTZ R35, R28, R5, +INF ;  /* 0x7f8000001c236423 */ /* 0x000fe20000010005 */
[----:B------:R-:W-:Y:S01]  /*5480*/  @P4 IMAD.MOV.U32 R4, RZ, RZ, 0x7f800000 ;  /* 0x7f800000ff044424 */ /* 0x000fe200078e00ff */
[----:B------:R-:W-:Y:S01]  /*5490*/  SHF.R.S32.HI R2, RZ, 0x1f, R3 ;  /* 0x0000001fff027819 */ /* 0x000fe20000011403 */
[----:B------:R-:W-:-:S02]  /*54a0*/  IMAD R25, R38, 0x8, R23 ;  /* 0x0000000826197824 */ /* 0x000fc400078e0217 */
[----:B------:R-:W-:Y:S01]  /*54b0*/  FADD R36, R9, R12 ;  /* 0x0000000c09247221 */ /* 0x000fe20000000000 */
[----:B------:R-:W-:Y:S01]  /*54c0*/  @P4 FFMA.FTZ R36, R43, R4, +INF ;  /* 0x7f8000002b244423 */ /* 0x000fe20000010004 */
[----:B------:R-:W-:Y:S01]  /*54d0*/  FSETP.NEU.AND P3, PT, R29, RZ, PT ;  /* 0x000000ff1d00720b */ /* 0x000fe20003f6d000 */
[----:B------:R-:W-:Y:S01]  /*54e0*/  IMAD R27, R38, 0x8, R25 ;  /* 0x00000008261b7824 */ /* 0x000fe200078e0219 */
[----:B------:R-:W-:Y:S02]  /*54f0*/  FSETP.NEU.AND P2, PT, R33, RZ, PT ;  /* 0x000000ff2100720b */ /* 0x000fe40003f4d000 */
[----:B------:R-:W-:Y:S01]  /*5500*/  FSETP.NEU.AND P1, PT, R28, RZ, PT ;  /* 0x000000ff1c00720b */ /* 0x000fe20003f2d000 */
[----:B------:R-:W-:Y:S01]  /*5510*/  IMAD R29, R38, 0x8, R27 ;  /* 0x00000008261d7824 */ /* 0x000fe200078e021b */
[----:B------:R-:W-:Y:S02]  /*5520*/  FSEL R34, R34, -INF , P2 ;  /* 0xff80000022227808 */ /* 0x000fe40001000000 */
[----:B------:R-:W-:Y:S01]  /*5530*/  FSEL R35, R35, -INF , P1 ;  /* 0xff80000023237808 */ /* 0x000fe20000800000 */
[----:B------:R-:W-:Y:S01]  /*5540*/  IMAD R31, R38, 0x8, R29 ;  /* 0x00000008261f7824 */ /* 0x000fe200078e021d */
[----:B------:R-:W-:Y:S01]  /*5550*/  LEA R211, R211, UR7, 0x2 ;  /* 0x00000007d3d37c11 */ /* 0x000fe2000f8e10ff */
[----:B------:R-:W-:Y:S01]  /*5560*/  FFMA R217, R34, 0.69314718246459960938, R155 ;  /* 0x3f31721822d97823 */ /* 0x000fe2000000009b */
[----:B--2---:R-:W-:Y:S01]  /*5570*/  IADD3 R32, P5, P6, R3, UR4, R10 ;  /* 0x0000000403207c10 */ /* 0x004fe2000febe00a */
[----:B------:R-:W-:Y:S01]  /*5580*/  IMAD R33, R38, 0x8, R31 ;  /* 0x0000000826217824 */ /* 0x000fe200078e021f */
[----:B0-----:R-:W-:Y:S01]  /*5590*/  PRMT R45, R40, 0x7770, RZ ;  /* 0x00007770282d7816 */ /* 0x001fe200000000ff */
[----:B------:R-:W-:Y:S01]  /*55a0*/  FFMA R218, R35, 0.69314718246459960938, R218 ;  /* 0x3f31721823da7823 */ /* 0x000fe200000000da */
[----:B------:R-:W-:Y:S01]  /*55b0*/  IADD3.X R44, R2, UR5, R11, P5, P6 ;  /* 0x00000005022c7c10 */ /* 0x000fe2000afec40b */
[----:B------:R-:W-:Y:S01]  /*55c0*/  IMAD R37, R38, 0x8, R33 ;  /* 0x0000000826257824 */ /* 0x000fe200078e0221 */
[-C--:B------:R-:W-:Y:S01]  /*55d0*/  IADD3 R2, P4, R13, R32.reuse, RZ ;  /* 0x000000200d027210 */ /* 0x080fe20007f9e0ff */
[----:B------:R-:W-:Y:S01]  /*55e0*/  ULDC UR4, c[0x0][0x27c] ;  /* 0x00009f0000047ab9 */ /* 0x000fe20000000800 */
[-C--:B------:R-:W-:Y:S01]  /*55f0*/  IADD3 R4, P6, R14, R32.reuse, RZ ;  /* 0x000000200e047210 */ /* 0x080fe20007fde0ff */
[----:B------:R-:W-:Y:S01]  /*5600*/  IMAD R38, R38, 0x8, R37 ;  /* 0x0000000826267824 */ /* 0x000fe200078e0225 */
[----:B------:R-:W-:Y:S01]  /*5610*/  IADD3 R6, P5, R15, R32, RZ ;  /* 0x000000200f067210 */ /* 0x000fe20007fbe0ff */
[----:B------:R-:W-:Y:S01]  /*5620*/  UIMAD UR4, UR8, UR4, URZ ;  /* 0x00000004080472a4 */ /* 0x000fe2000f8e023f */
[----:B------:R-:W-:-:S02]  /*5630*/  LEA.HI.X.SX32 R3, R13, R44, 0x1, P4 ;  /* 0x0000002c0d037211 */ /* 0x000fc400020f0eff */
[----:B------:R-:W-:Y:S01]  /*5640*/  LEA.HI.X.SX32 R5, R14, R44, 0x1, P6 ;  /* 0x0000002c0e057211 */ /* 0x000fe200030f0eff */
[----:B------:R-:W-:Y:S01]  /*5650*/  USHF.L.U32 UR6, UR4, 0x2, URZ ;  /* 0x0000000204067899 */ /* 0x000fe2000800063f */
[-C--:B------:R-:W-:Y:S01]  /*5660*/  IADD3 R8, P4, R16, R32.reuse, RZ ;  /* 0x0000002010087210 */ /* 0x080fe20007f9e0ff */
[----:B------:R-:W-:Y:S01]  /*5670*/  UIMAD.WIDE UR4, UR4, 0x4, URZ ;  /* 0x00000004040478a5 */ /* 0x000fe2000f8e023f */
        /* <DEDUP_REMOVED lines=22> */
[-C--:B------:R-:W-:Y:S02]  /*57e0*/  LEA.HI.X.SX32 R27, R31, R44.reuse, 0x1, P4 ;  /* 0x0000002c1f1b7211 */ /* 0x080fe400020f0eff */
[----:B------:R-:W-:Y:S02]  /*57f0*/  FSETP.NEU.AND P6, PT, R43, RZ, PT ;  /* 0x000000ff2b00720b */ /* 0x000fe40003fcd000 */
[----:B------:R-:W-:Y:S02]  /*5800*/  PRMT R43, R39, 0x7770, RZ ;  /* 0x00007770272b7816 */ /* 0x000fe400000000ff */
[----:B------:R-:W-:Y:S02]  /*5810*/  LEA.HI.X.SX32 R31, R37, R44, 0x1, P5 ;  /* 0x0000002c251f7211 */ /* 0x000fe400028f0eff */
[----:B------:R-:W-:Y:S01]  /*5820*/  PRMT R37, R39, 0x7772, RZ ;  /* 0x0000777227257816 */ /* 0x000fe200000000ff */
[----:B------:R0:W-:Y:S01]  /*5830*/  STG.E.U8 desc[UR10][R2.64], R43 ;  /* 0x0000002b02007986 */ /* 0x0001e2000c10110a */
[----:B------:R-:W-:-:S02]  /*5840*/  PRMT R47, R40, 0x7772, RZ ;  /* 0x00007772282f7816 */ /* 0x000fc400000000ff */
[C---:B-1----:R-:W-:Y:S01]  /*5850*/  PRMT R49, R41.reuse, 0x7770, RZ ;  /* 0x0000777029317816 */ /* 0x042fe200000000ff */
[----:B------:R1:W-:Y:S01]  /*5860*/  STG.E.U8 desc[UR10][R4.64], R37 ;  /* 0x0000002504007986 */ /* 0x0003e2000c10110a */
[----:B------:R-:W-:Y:S02]  /*5870*/  PRMT R51, R41, 0x7772, RZ ;  /* 0x0000777229337816 */ /* 0x000fe400000000ff */
[----:B---3--:R-:W-:Y:S01]  /*5880*/  PRMT R53, R42, 0x7770, RZ ;  /* 0x000077702a357816 */ /* 0x008fe200000000ff */
[----:B------:R2:W-:Y:S01]  /*5890*/  STG.E.U8 desc[UR10][R6.64], R45 ;  /* 0x0000002d06007986 */ /* 0x0005e2000c10110a */
[----:B------:R-:W-:Y:S02]  /*58a0*/  IADD3 R32, P4, R38, R32, RZ ;  /* 0x0000002026207210 */ /* 0x000fe40007f9e0ff */
[----:B------:R-:W-:Y:S01]  /*58b0*/  FSEL R36, R36, -INF , P6 ;  /* 0xff80000024247808 */ /* 0x000fe20003000000 */
[----:B------:R3:W-:Y:S01]  /*58c0*/  STG.E.U8 desc[UR10][R8.64], R47 ;  /* 0x0000002f08007986 */ /* 0x0007e2000c10110a */
[----:B0-----:R-:W-:-:S02]  /*58d0*/  PRMT R3, R42, 0x7772, RZ ;  /* 0x000077722a037816 */ /* 0x001fc400000000ff */
[----:B------:R-:W-:Y:S01]  /*58e0*/  LEA.HI.X.SX32 R33, R38, R44, 0x1, P4 ;  /* 0x0000002c26217211 */ /* 0x000fe200020f0eff */
[----:B------:R0:W-:Y:S01]  /*58f0*/  STG.E.U8 desc[UR10][R10.64], R49 ;  /* 0x000000310a007986 */ /* 0x0001e2000c10110a */
[C---:B-1----:R-:W-:Y:S01]  /*5900*/  PRMT R5, R39.reuse, 0x7771, RZ ;  /* 0x0000777127057816 */ /* 0x042fe200000000ff */
[----:B------:R-:W-:Y:S01]  /*5910*/  FFMA R219, R36, 0.69314718246459960938, R219 ;  /* 0x3f31721824db7823 */ /* 0x000fe200000000db */
[----:B------:R-:W-:Y:S01]  /*5920*/  PRMT R39, R39, 0x7773, RZ ;  /* 0x0000777327277816 */ /* 0x000fe200000000ff */
[----:B------:R1:W-:Y:S01]  /*5930*/  STG.E.U8 desc[UR10][R12.64], R51 ;  /* 0x000000330c007986 */ /* 0x0003e2000c10110a */
[----:B--2---:R-:W-:-:S03]  /*5940*/  PRMT R7, R40, 0x7771, RZ ;  /* 0x0000777128077816 */ /* 0x004fc600000000ff */
[----:B------:R2:W-:Y:S01]  /*5950*/  STG.E.U8 desc[UR10][R14.64], R53 ;  /* 0x000000350e007986 */ /* 0x0005e2000c10110a */
[----:B---3--:R-:W-:-:S03]  /*5960*/  PRMT R9, R40, 0x7773, RZ ;  /* 0x0000777328097816 */ /* 0x008fc600000000ff */
[----:B------:R3:W-:Y:S01]  /*5970*/  STG.E.U8 desc[UR10][R16.64], R3 ;  /* 0x0000000310007986 */ /* 0x0007e2000c10110a */
[C---:B0-----:R-:W-:Y:S02]  /*5980*/  PRMT R11, R41.reuse, 0x7771, RZ ;  /* 0x00007771290b7816 */ /* 0x041fe400000000ff */
[----:B------:R-:W-:Y:S01]  /*5990*/  PRMT R41, R41, 0x7773, RZ ;  /* 0x0000777329297816 */ /* 0x000fe200000000ff */
[----:B------:R0:W-:Y:S01]  /*59a0*/  STG.E.U8 desc[UR10][R18.64], R5 ;  /* 0x0000000512007986 */ /* 0x0001e2000c10110a */
[----:B-1----:R-:W-:-:S03]  /*59b0*/  PRMT R13, R42, 0x7771, RZ ;  /* 0x000077712a0d7816 */ /* 0x002fc600000000ff */
[----:B------:R1:W-:Y:S01]  /*59c0*/  STG.E.U8 desc[UR10][R20.64], R39 ;  /* 0x0000002714007986 */ /* 0x0003e2000c10110a */
[----:B--2---:R-:W2:Y:S03]  /*59d0*/  LDC.64 R14, c[0x0][0x230] ;  /* 0x00008c00ff0e7b82 */ /* 0x004ea60000000a00 */
[----:B------:R1:W-:Y:S01]  /*59e0*/  STG.E.U8 desc[UR10][R22.64], R7 ;  /* 0x0000000716007986 */ /* 0x0003e2000c10110a */
[----:B---3--:R-:W-:Y:S02]  /*59f0*/  FSEL R3, R0, -INF , P3 ;  /* 0xff80000000037808 */ /* 0x008fe40001800000 */
[----:B0-----:R-:W-:Y:S01]  /*5a00*/  PRMT R5, R42, 0x7773, RZ ;  /* 0x000077732a057816 */ /* 0x001fe200000000ff */
[----:B------:R1:W-:Y:S02]  /*5a10*/  STG.E.U8 desc[UR10][R24.64], R9 ;  /* 0x0000000918007986 */ /* 0x0003e4000c10110a */
[----:B------:R-:W-:Y:S01]  /*5a20*/  FFMA R216, R3, 0.69314718246459960938, R154 ;  /* 0x3f31721803d87823 */ /* 0x000fe2000000009a */
[C---:B------:R-:W-:Y:S01]  /*5a30*/  IMAD.SHL.U32 R3, R212.reuse, 0x4, RZ ;  /* 0x00000004d4037824 */ /* 0x040fe200078e00ff */
[----:B------:R1:W-:Y:S01]  /*5a40*/  STG.E.U8 desc[UR10][R26.64], R11 ;  /* 0x0000000b1a007986 */ /* 0x0003e2000c10110a */
[----:B------:R-:W-:-:S03]  /*5a50*/  IMAD.HI R212, R212, 0x4, RZ ;  /* 0x00000004d4d47827 */ /* 0x000fc600078e02ff */
[----:B------:R1:W-:Y:S04]  /*5a60*/  STG.E.U8 desc[UR10][R28.64], R41 ;  /* 0x000000291c007986 */ /* 0x0003e8000c10110a */
[----:B------:R1:W-:Y:S04]  /*5a70*/  STG.E.U8 desc[UR10][R30.64], R13 ;  /* 0x0000000d1e007986 */ /* 0x0003e8000c10110a */
[----:B------:R1:W-:Y:S01]  /*5a80*/  STG.E.U8 desc[UR10][R32.64], R5 ;  /* 0x0000000520007986 */ /* 0x0003e2000c10110a */
[----:B------:R-:W-:Y:S01]  /*5a90*/  BAR.SYNC.DEFER_BLOCKING 0x0 ;  /* 0x0000000000007b1d */ /* 0x000fe20000010000 */
[----:B--2---:R-:W-:-:S04]  /*5aa0*/  IADD3 R2, P1, P2, R3, UR6, R14 ;  /* 0x0000000603027c10 */ /* 0x004fc8000fa3e00e */
[----:B------:R-:W-:Y:S01]  /*5ab0*/  IADD3.X R3, R212, UR5, R15, P1, P2 ;  /* 0x00000005d4037c10 */ /* 0x000fe20008fe440f */
[----:B------:R1:W-:Y:S02]  /*5ac0*/  STS.128 [R211], R216 ;  /* 0x000000d8d3007388 */ /* 0x0003e40000000c00 */
[----:B------:R-:W-:Y:S06]  /*5ad0*/  BAR.SYNC.DEFER_BLOCKING 0x0 ;  /* 0x0000000000007b1d */ /* 0x000fec0000010000 */
[----:B------:R-:W-:Y:S05]  /*5ae0*/  @P0 EXIT ;  /* 0x000000000000094d */ /* 0x000fea0003800000 */
[----:B------:R-:W0:Y:S04]  /*5af0*/  LDS R197, [R197] ;  /* 0x00000000c5c57984 */ /* 0x000e280000000800 */
[----:B0-----:R-:W-:Y:S01]  /*5b00*/  STG.E desc[UR10][R2.64], R197 ;  /* 0x000000c502007986 */ /* 0x001fe2000c10190a */
[----:B------:R-:W-:Y:S05]  /*5b10*/  EXIT ;  /* 0x000000000000794d */ /* 0x000fea0003800000 */
.L_x_2:
[----:B------:R-:W-:-:S00]  /*5b20*/  BRA `(.L_x_2) ;  /* 0xfffffffc00fc7947 */ /* 0x000fc0000383ffff */
[----:B------:R-:W-:-:S00]  /*5b30*/  NOP ;  /* 0x0000000000007918 */ /* 0x000fc00000000000 */
        /* <DEDUP_REMOVED lines=12> */
.L_x_3:


//--------------------- .nv.global.init           --------------------------
	.section	.nv.global.init,"aw",@progbits
.nv.global.init:
	.type		_$_str,@object
	.size		_$_str,(.L_0 - _$_str)
_$_str:
        /*0000*/ 	.byte	0x5f, 0x5f, 0x43, 0x55, 0x44, 0x41, 0x5f, 0x46, 0x54, 0x5a, 0x00
.L_0:


//--------------------- .nv.shared.attn_fwd       --------------------------
	.section	.nv.shared.attn_fwd,"aw",@nobits
	.sectionflags	@""
	.align	16
	.zero		1024


//--------------------- .nv.shared.reserved.0     --------------------------
	.section	.nv.shared.reserved.0,"aw",@nobits
	.weak		__nv_reservedSMEM_offset_0_alias
	.size		__nv_reservedSMEM_offset_0_alias, 0, 0
	.other		__nv_reservedSMEM_offset_0_alias,@"STO_CUDA_RESERVED_SHARED STV_DEFAULT"
__nv_reservedSMEM_offset_0_alias:
	.zero		0


//--------------------- .nv.constant0.attn_fwd    --------------------------
	.section	.nv.constant0.attn_fwd,"a",@progbits
	.sectionflags	@""
	.align	4
.nv.constant0.attn_fwd:
	.zero		664


//--------------------- SYMBOLS --------------------------

	.type		.nv.reservedSmem.offset0,@object
	.size		.nv.reservedSmem.offset0,0x4
